def matmul_kernel(
    a_ptr,
    b_ptr,
    c_ptr,
    M,
    N,
    K,
    stride_am,
    stride_ak,
    stride_bk,
    stride_bn,
    stride_cm,
    stride_cn,
    BLOCK_M: tl.constexpr,
    BLOCK_N: tl.constexpr,
    BLOCK_K: tl.constexpr,
    GROUP_M: tl.constexpr,
):
    pid = tl.program_id(axis=0)
    num_pid_m = tl.cdiv(M, BLOCK_M)
    num_pid_n = tl.cdiv(N, BLOCK_N)
    num_pid_in_group = GROUP_M * num_pid_n
    group_id = pid // num_pid_in_group
    first_pid_m = group_id * GROUP_M
    group_size_m = min(num_pid_m - first_pid_m, GROUP_M)
    pid_m = first_pid_m + ((pid % num_pid_in_group) % group_size_m)
    pid_n = (pid % num_pid_in_group) // group_size_m

    offs_am = (pid_m * BLOCK_M + tl.arange(0, BLOCK_M)) % M
    offs_bn = (pid_n * BLOCK_N + tl.arange(0, BLOCK_N)) % N
    offs_k = tl.arange(0, BLOCK_K)
    a_ptrs = a_ptr + offs_am[:, None] * stride_am + offs_k[None, :] * stride_ak
    b_ptrs = b_ptr + offs_k[:, None] * stride_bk + offs_bn[None, :] * stride_bn

    acc = tl.zeros((BLOCK_M, BLOCK_N), dtype=tl.float32)
    for kk in range(0, tl.cdiv(K, BLOCK_K)):
        a = tl.load(a_ptrs, mask=offs_k[None, :] < K - kk * BLOCK_K, other=0.0)
        b = tl.load(b_ptrs, mask=offs_k[:, None] < K - kk * BLOCK_K, other=0.0)
        acc = tl.dot(a, b, acc)
        a_ptrs += BLOCK_K * stride_ak
        b_ptrs += BLOCK_K * stride_bk

    c = acc.to(c_ptr.dtype.element_ty)
    offs_cm = pid_m * BLOCK_M + tl.arange(0, BLOCK_M)
    offs_cn = pid_n * BLOCK_N + tl.arange(0, BLOCK_N)
    c_ptrs = c_ptr + offs_cm[:, None] * stride_cm + offs_cn[None, :] * stride_cn
    mask = (offs_cm[:, None] < M) & (offs_cn[None, :] < N)
    tl.store(c_ptrs, c, mask=mask)

# config = {"BLOCK_K": 16, "BLOCK_M": 128, "BLOCK_N": 128, "GROUP_M": 8, "arch": "sm_80", "dtype": "fp16", "num_ctas": 1, "num_stages": 3, "num_warps": 4}
# arch = sm_80


// ===== COMPILED SASS (sm_80) =====

	.target	sm_80

	.elftype	@"ET_EXEC"


//--------------------- .note.nv.tkinfo           --------------------------
	.section	.note.nv.tkinfo,"",@"SHT_NOTE"
	.sectionflags	@"SHF_NOTE_NV_TKINFO"
	.tkinfo
        /*0018*/ 	.word	0x00000002
        /*0030*/ 	.string	""
        /*0030*/ 	.string	"ptxas"
        /*0030*/ 	.string	"Cuda compilation tools, release 13.0, V13.0.88"
        /*0030*/ 	.string	"Build cuda_13.0.r13.0/compiler.36424714_0"
        /*0030*/ 	.string	"-v  -suppress-debug-info  -lineinfo  -arch sm_80 "



//--------------------- .note.nv.cuinfo           --------------------------
	.section	.note.nv.cuinfo,"",@"SHT_NOTE"
	.sectionflags	@"SHF_NOTE_NV_CUINFO"
        /*0018*/ 	.short	0x0002
        /*001a*/ 	.short	0x0050
        /*001c*/ 	.short	0x0082
	.zero		2


//--------------------- .nv.info                  --------------------------
	.section	.nv.info,"",@"SHT_CUDA_INFO"
	.align	4


	//----- nvinfo : EIATTR_REGCOUNT
	.align		4
        /*0000*/ 	.byte	0x04, 0x2f
        /*0002*/ 	.short	(.L_1 - .L_0)
	.align		4
.L_0:
        /*0004*/ 	.word	index@(matmul_kernel)
        /*0008*/ 	.word	0x000000fe


	//----- nvinfo : EIATTR_FRAME_SIZE
	.align		4
.L_1:
        /*000c*/ 	.byte	0x04, 0x11
        /*000e*/ 	.short	(.L_3 - .L_2)
	.align		4
.L_2:
        /*0010*/ 	.word	index@(matmul_kernel)
        /*0014*/ 	.word	0x00000000


	//----- nvinfo : EIATTR_MIN_STACK_SIZE
	.align		4
.L_3:
        /*0018*/ 	.byte	0x04, 0x12
        /*001a*/ 	.short	(.L_5 - .L_4)
	.align		4
.L_4:
        /*001c*/ 	.word	index@(matmul_kernel)
        /*0020*/ 	.word	0x00000000
.L_5:


//--------------------- .nv.info.matmul_kernel    --------------------------
	.section	.nv.info.matmul_kernel,"",@"SHT_CUDA_INFO"
	.sectionflags	@""
	.align	4


	//----- nvinfo : EIATTR_CUDA_API_VERSION
	.align		4
        /*0000*/ 	.byte	0x04, 0x37
        /*0002*/ 	.short	(.L_7 - .L_6)
.L_6:
        /*0004*/ 	.word	0x00000082


	//----- nvinfo : EIATTR_SW2861232_WAR
	.align		4
.L_7:
        /*0008*/ 	.byte	0x01, 0x35
	.zero		2


	//----- nvinfo : EIATTR_PARAM_CBANK
	.align		4
        /*000c*/ 	.byte	0x04, 0x0a
        /*000e*/ 	.short	(.L_9 - .L_8)
	.align		4
.L_8:
        /*0010*/ 	.word	index@(.nv.constant0.matmul_kernel)
        /*0014*/ 	.short	0x0160
        /*0016*/ 	.short	0x0050


	//----- nvinfo : EIATTR_CBANK_PARAM_SIZE
	.align		4
.L_9:
        /*0018*/ 	.byte	0x03, 0x19
        /*001a*/ 	.short	0x0050


	//----- nvinfo : EIATTR_KPARAM_INFO
	.align		4
        /*001c*/ 	.byte	0x04, 0x17
        /*001e*/ 	.short	(.L_11 - .L_10)
.L_10:
        /*0020*/ 	.word	0x00000000
        /*0024*/ 	.short	0x000d
        /*0026*/ 	.short	0x0048
        /*0028*/ 	.byte	0x00, 0xf4, 0x21, 0x00


	//----- nvinfo : EIATTR_KPARAM_INFO
	.align		4
.L_11:
        /*002c*/ 	.byte	0x04, 0x17
        /*002e*/ 	.short	(.L_13 - .L_12)
.L_12:
        /*0030*/ 	.word	0x00000000
        /*0034*/ 	.short	0x000c
        /*0036*/ 	.short	0x0040
        /*0038*/ 	.byte	0x00, 0xf4, 0x21, 0x00


	//----- nvinfo : EIATTR_KPARAM_INFO
	.align		4
.L_13:
        /*003c*/ 	.byte	0x04, 0x17
        /*003e*/ 	.short	(.L_15 - .L_14)
.L_14:
        /*0040*/ 	.word	0x00000000
        /*0044*/ 	.short	0x000b
        /*0046*/ 	.short	0x0038
        /*0048*/ 	.byte	0x00, 0xf0, 0x11, 0x00


	//----- nvinfo : EIATTR_KPARAM_INFO
	.align		4
.L_15:
        /*004c*/ 	.byte	0x04, 0x17
        /*004e*/ 	.short	(.L_17 - .L_16)
.L_16:
        /*0050*/ 	.word	0x00000000
        /*0054*/ 	.short	0x000a
        /*0056*/ 	.short	0x0034
        /*0058*/ 	.byte	0x00, 0xf0, 0x11, 0x00


	//----- nvinfo : EIATTR_KPARAM_INFO
	.align		4
.L_17:
        /*005c*/ 	.byte	0x04, 0x17
        /*005e*/ 	.short	(.L_19 - .L_18)
.L_18:
        /*0060*/ 	.word	0x00000000
        /*0064*/ 	.short	0x0009
        /*0066*/ 	.short	0x0030
        /*0068*/ 	.byte	0x00, 0xf0, 0x11, 0x00


	//----- nvinfo : EIATTR_KPARAM_INFO
	.align		4
.L_19:
        /*006c*/ 	.byte	0x04, 0x17
        /*006e*/ 	.short	(.L_21 - .L_20)
.L_20:
        /*0070*/ 	.word	0x00000000
        /*0074*/ 	.short	0x0008
        /*0076*/ 	.short	0x002c
        /*0078*/ 	.byte	0x00, 0xf0, 0x11, 0x00


	//----- nvinfo : EIATTR_KPARAM_INFO
	.align		4
.L_21:
        /*007c*/ 	.byte	0x04, 0x17
        /*007e*/ 	.short	(.L_23 - .L_22)
.L_22:
        /*0080*/ 	.word	0x00000000
        /*0084*/ 	.short	0x0007
        /*0086*/ 	.short	0x0028
        /*0088*/ 	.byte	0x00, 0xf0, 0x11, 0x00


	//----- nvinfo : EIATTR_KPARAM_INFO
	.align		4
.L_23:
        /*008c*/ 	.byte	0x04, 0x17
        /*008e*/ 	.short	(.L_25 - .L_24)
.L_24:
        /*0090*/ 	.word	0x00000000
        /*0094*/ 	.short	0x0006
        /*0096*/ 	.short	0x0024
        /*0098*/ 	.byte	0x00, 0xf0, 0x11, 0x00


	//----- nvinfo : EIATTR_KPARAM_INFO
	.align		4
.L_25:
        /*009c*/ 	.byte	0x04, 0x17
        /*009e*/ 	.short	(.L_27 - .L_26)
.L_26:
        /*00a0*/ 	.word	0x00000000
        /*00a4*/ 	.short	0x0005
        /*00a6*/ 	.short	0x0020
        /*00a8*/ 	.byte	0x00, 0xf0, 0x11, 0x00


	//----- nvinfo : EIATTR_KPARAM_INFO
	.align		4
.L_27:
        /*00ac*/ 	.byte	0x04, 0x17
        /*00ae*/ 	.short	(.L_29 - .L_28)
.L_28:
        /*00b0*/ 	.word	0x00000000
        /*00b4*/ 	.short	0x0004
        /*00b6*/ 	.short	0x001c
        /*00b8*/ 	.byte	0x00, 0xf0, 0x11, 0x00


	//----- nvinfo : EIATTR_KPARAM_INFO
	.align		4
.L_29:
        /*00bc*/ 	.byte	0x04, 0x17
        /*00be*/ 	.short	(.L_31 - .L_30)
.L_30:
        /*00c0*/ 	.word	0x00000000
        /*00c4*/ 	.short	0x0003
        /*00c6*/ 	.short	0x0018
        /*00c8*/ 	.byte	0x00, 0xf0, 0x11, 0x00


	//----- nvinfo : EIATTR_KPARAM_INFO
	.align		4
.L_31:
        /*00cc*/ 	.byte	0x04, 0x17
        /*00ce*/ 	.short	(.L_33 - .L_32)
.L_32:
        /*00d0*/ 	.word	0x00000000
        /*00d4*/ 	.short	0x0002
        /*00d6*/ 	.short	0x0010
        /*00d8*/ 	.byte	0x00, 0xf4, 0x21, 0x00


	//----- nvinfo : EIATTR_KPARAM_INFO
	.align		4
.L_33:
        /*00dc*/ 	.byte	0x04, 0x17
        /*00de*/ 	.short	(.L_35 - .L_34)
.L_34:
        /*00e0*/ 	.word	0x00000000
        /*00e4*/ 	.short	0x0001
        /*00e6*/ 	.short	0x0008
        /*00e8*/ 	.byte	0x00, 0xf4, 0x21, 0x00


	//----- nvinfo : EIATTR_KPARAM_INFO
	.align		4
.L_35:
        /*00ec*/ 	.byte	0x04, 0x17
        /*00ee*/ 	.short	(.L_37 - .L_36)
.L_36:
        /*00f0*/ 	.word	0x00000000
        /*00f4*/ 	.short	0x0000
        /*00f6*/ 	.short	0x0000
        /*00f8*/ 	.byte	0x00, 0xf4, 0x21, 0x00


	//----- nvinfo : EIATTR_MAXREG_COUNT
	.align		4
.L_37:
        /*00fc*/ 	.byte	0x03, 0x1b
        /*00fe*/ 	.short	0x00ff


	//----- nvinfo : EIATTR_NUM_BARRIERS
	.align		4
        /*0100*/ 	.byte	0x02, 0x4c
        /*0102*/ 	.byte	0x01
	.zero		1


	//----- nvinfo : EIATTR_MERCURY_ISA_VERSION
	.align		4
        /*0104*/ 	.byte	0x03, 0x5f
        /*0106*/ 	.short	0x0000


	//----- nvinfo : EIATTR_EXIT_INSTR_OFFSETS
	.align		4
        /*0108*/ 	.byte	0x04, 0x1c
        /*010a*/ 	.short	(.L_39 - .L_38)


	//   ....[0]....
.L_38:
        /*010c*/ 	.word	0x000068a0


	//   ....[1]....
        /*0110*/ 	.word	0x000068d0


	//----- nvinfo : EIATTR_REQNTID
	.align		4
.L_39:
        /*0114*/ 	.byte	0x04, 0x10
        /*0116*/ 	.short	(.L_41 - .L_40)
.L_40:
        /*0118*/ 	.word	0x00000080
        /*011c*/ 	.word	0x00000001
        /*0120*/ 	.word	0x00000001
.L_41:


//--------------------- .nv.callgraph             --------------------------
	.section	.nv.callgraph,"",@"SHT_CUDA_CALLGRAPH"
	.align	4
	.sectionentsize	8
	.align		4
        /*0000*/ 	.word	0x00000000
	.align		4
        /*0004*/ 	.word	0xffffffff
	.align		4
        /*0008*/ 	.word	0x00000000
	.align		4
        /*000c*/ 	.word	0xfffffffe
	.align		4
        /*0010*/ 	.word	0x00000000
	.align		4
        /*0014*/ 	.word	0xfffffffd
	.align		4
        /*0018*/ 	.word	0x00000000
	.align		4
        /*001c*/ 	.word	0xfffffffc


//--------------------- .nv.rel.action            --------------------------
	.section	.nv.rel.action,"",@"SHT_CUDA_RELOCINFO"
	.align	8
	.sectionentsize	8
        /*0000*/ 	.byte	0x73, 0x00, 0x00, 0x00, 0x00, 0x00, 0x00, 0x00, 0x00, 0x00, 0x00, 0x11, 0x25, 0x00, 0x05, 0x36


//--------------------- .nv.constant0.matmul_kernel --------------------------
	.section	.nv.constant0.matmul_kernel,"a",@progbits
	.sectionflags	@""
	.align	4
.nv.constant0.matmul_kernel:
	.zero		432


//--------------------- .text.matmul_kernel       --------------------------
	.section	.text.matmul_kernel,"ax",@progbits
	.sectioninfo	@"SHI_REGISTERS=254"
	.align	128
        .global         matmul_kernel
        .type           matmul_kernel,@function
        .size           matmul_kernel,(.L_x_4 - matmul_kernel)
        .other          matmul_kernel,@"STO_CUDA_ENTRY STV_DEFAULT"
matmul_kernel:
.text.matmul_kernel:
[----:B------:R-:W-:Y:S02]  /*0000*/  IMAD.MOV.U32 R1, RZ, RZ, c[0x0][0x28] ;  /* 0x00000a00ff017624 */ /* 0x000fe400078e00ff */
[----:B------:R-:W-:Y:S01]  /*0010*/  IMAD.MOV.U32 R6, RZ, RZ, 0x7f ;  /* 0x0000007fff067424 */ /* 0x000fe200078e00ff */
[----:B------:R-:W0:Y:S01]  /*0020*/  S2R R5, SR_CTAID.X ;  /* 0x0000000000057919 */ /* 0x000e220000002500 */
[----:B------:R-:W-:Y:S01]  /*0030*/  IMAD.MOV.U32 R230, RZ, RZ, c[0x0][0x180] ;  /* 0x00006000ffe67624 */ /* 0x000fe200078e00ff */
[----:B------:R-:W-:Y:S01]  /*0040*/  ULDC.64 UR4, c[0x0][0x118] ;  /* 0x0000460000047ab9 */ /* 0x000fe20000000a00 */
[----:B------:R-:W-:Y:S01]  /*0050*/  IMAD.MOV.U32 R232, RZ, RZ, c[0x0][0x180] ;  /* 0x00006000ffe87624 */ /* 0x000fe200078e00ff */
[----:B------:R-:W-:Y:S02]  /*0060*/  IADD3 R0, R6, c[0x0][0x17c], RZ ;  /* 0x00005f0006007a10 */ /* 0x000fe40007ffe0ff */
[----:B------:R-:W-:Y:S02]  /*0070*/  IADD3 R230, R230, 0xf, RZ ;  /* 0x0000000fe6e67810 */ /* 0x000fe40007ffe0ff */
[----:B------:R-:W-:-:S04]  /*0080*/  SHF.R.S32.HI R3, RZ, 0x1f, R0 ;  /* 0x0000001fff037819 */ /* 0x000fc80000011400 */
[----:B------:R-:W-:-:S04]  /*0090*/  LEA.HI R3, R3, R0, RZ, 0x7 ;  /* 0x0000000003037211 */ /* 0x000fc800078f38ff */
[----:B------:R-:W-:-:S05]  /*00a0*/  SHF.R.S32.HI R3, RZ, 0x7, R3 ;  /* 0x00000007ff037819 */ /* 0x000fca0000011403 */
[----:B------:R-:W-:Y:S01]  /*00b0*/  IMAD.SHL.U32 R4, R3, 0x8, RZ ;  /* 0x0000000803047824 */ /* 0x000fe200078e00ff */
[----:B0-----:R-:W-:-:S04]  /*00c0*/  IABS R10, R5 ;  /* 0x00000005000a7213 */ /* 0x001fc80000000000 */
[-C--:B------:R-:W-:Y:S02]  /*00d0*/  IABS R7, R4.reuse ;  /* 0x0000000400077213 */ /* 0x080fe40000000000 */
[----:B------:R-:W-:Y:S02]  /*00e0*/  IABS R11, R4 ;  /* 0x00000004000b7213 */ /* 0x000fe40000000000 */
[----:B------:R-:W0:Y:S08]  /*00f0*/  I2F.RP R0, R7 ;  /* 0x0000000700007306 */ /* 0x000e300000209400 */
[----:B0-----:R-:W0:Y:S02]  /*0100*/  MUFU.RCP R0, R0 ;  /* 0x0000000000007308 */ /* 0x001e240000001000 */
[----:B0-----:R-:W-:Y:S01]  /*0110*/  IADD3 R2, R0, 0xffffffe, RZ ;  /* 0x0ffffffe00027810 */ /* 0x001fe20007ffe0ff */
[----:B------:R-:W-:-:S05]  /*0120*/  IMAD.MOV R0, RZ, RZ, -R11 ;  /* 0x000000ffff007224 */ /* 0x000fca00078e0a0b */
[----:B------:R0:W1:Y:S02]  /*0130*/  F2I.FTZ.U32.TRUNC.NTZ R3, R2 ;  /* 0x0000000200037305 */ /* 0x000064000021f000 */
[----:B0-----:R-:W-:Y:S02]  /*0140*/  IMAD.MOV.U32 R2, RZ, RZ, RZ ;  /* 0x000000ffff027224 */ /* 0x001fe400078e00ff */
[----:B-1----:R-:W-:-:S04]  /*0150*/  IMAD.MOV R8, RZ, RZ, -R3 ;  /* 0x000000ffff087224 */ /* 0x002fc800078e0a03 */
[----:B------:R-:W-:Y:S02]  /*0160*/  IMAD R9, R8, R7, RZ ;  /* 0x0000000708097224 */ /* 0x000fe400078e02ff */
[----:B------:R-:W-:Y:S02]  /*0170*/  IMAD.MOV.U32 R8, RZ, RZ, R10 ;  /* 0x000000ffff087224 */ /* 0x000fe400078e000a */
[----:B------:R-:W-:-:S06]  /*0180*/  IMAD.HI.U32 R3, R3, R9, R2 ;  /* 0x0000000903037227 */ /* 0x000fcc00078e0002 */
[----:B------:R-:W-:-:S04]  /*0190*/  IMAD.HI.U32 R3, R3, R8, RZ ;  /* 0x0000000803037227 */ /* 0x000fc800078e00ff */
[----:B------:R-:W-:-:S05]  /*01a0*/  IMAD R0, R3, R0, R8 ;  /* 0x0000000003007224 */ /* 0x000fca00078e0208 */
[----:B------:R-:W-:-:S13]  /*01b0*/  ISETP.GT.U32.AND P1, PT, R7, R0, PT ;  /* 0x000000000700720c */ /* 0x000fda0003f24070 */
[----:B------:R-:W-:Y:S01]  /*01c0*/  @!P1 IMAD.IADD R0, R0, 0x1, -R7 ;  /* 0x0000000100009824 */ /* 0x000fe200078e0a07 */
[----:B------:R-:W-:Y:S02]  /*01d0*/  @!P1 IADD3 R3, R3, 0x1, RZ ;  /* 0x0000000103039810 */ /* 0x000fe40007ffe0ff */
[----:B------:R-:W-:Y:S02]  /*01e0*/  ISETP.NE.AND P1, PT, R4, RZ, PT ;  /* 0x000000ff0400720c */ /* 0x000fe40003f25270 */
[----:B------:R-:W-:Y:S02]  /*01f0*/  ISETP.GE.U32.AND P0, PT, R0, R7, PT ;  /* 0x000000070000720c */ /* 0x000fe40003f06070 */
[----:B------:R-:W-:-:S04]  /*0200*/  LOP3.LUT R0, R5, R4, RZ, 0x3c, !PT ;  /* 0x0000000405007212 */ /* 0x000fc800078e3cff */
[----:B------:R-:W-:Y:S02]  /*0210*/  ISETP.GE.AND P2, PT, R0, RZ, PT ;  /* 0x000000ff0000720c */ /* 0x000fe40003f46270 */
[----:B------:R-:W-:-:S05]  /*0220*/  IADD3 R0, R6, c[0x0][0x178], RZ ;  /* 0x00005e0006007a10 */ /* 0x000fca0007ffe0ff */
[----:B------:R-:W-:-:S05]  /*0230*/  @P0 IADD3 R3, R3, 0x1, RZ ;  /* 0x0000000103030810 */ /* 0x000fca0007ffe0ff */
[----:B------:R-:W-:Y:S01]  /*0240*/  IMAD.MOV.U32 R2, RZ, RZ, R3 ;  /* 0x000000ffff027224 */ /* 0x000fe200078e0003 */
[----:B------:R-:W-:-:S03]  /*0250*/  SHF.R.S32.HI R3, RZ, 0x1f, R0 ;  /* 0x0000001fff037819 */ /* 0x000fc60000011400 */
[----:B------:R-:W-:Y:S01]  /*0260*/  @!P2 IMAD.MOV R2, RZ, RZ, -R2 ;  /* 0x000000ffff02a224 */ /* 0x000fe200078e0a02 */
[----:B------:R-:W-:Y:S02]  /*0270*/  @!P1 LOP3.LUT R2, RZ, R4, RZ, 0x33, !PT ;  /* 0x00000004ff029212 */ /* 0x000fe400078e33ff */
[----:B------:R-:W-:-:S03]  /*0280*/  LEA.HI R3, R3, R0, RZ, 0x7 ;  /* 0x0000000003037211 */ /* 0x000fc600078f38ff */
[----:B------:R-:W-:Y:S02]  /*0290*/  IMAD.SHL.U32 R6, R2, 0x8, RZ ;  /* 0x0000000802067824 */ /* 0x000fe400078e00ff */
[----:B------:R-:W-:-:S03]  /*02a0*/  IMAD.MOV R2, RZ, RZ, -R2 ;  /* 0x000000ffff027224 */ /* 0x000fc600078e0a02 */
[----:B------:R-:W-:Y:S01]  /*02b0*/  LEA.HI.SX32 R3, R3, -R6, 0x19 ;  /* 0x8000000603037211 */ /* 0x000fe200078fcaff */
[----:B------:R-:W-:-:S03]  /*02c0*/  IMAD R8, R4, R2, R5 ;  /* 0x0000000204087224 */ /* 0x000fc600078e0205 */
[----:B------:R-:W-:-:S04]  /*02d0*/  IMNMX R11, R3, 0x8, PT ;  /* 0x00000008030b7817 */ /* 0x000fc80003800200 */
[-C--:B------:R-:W-:Y:S02]  /*02e0*/  IABS R7, R11.reuse ;  /* 0x0000000b00077213 */ /* 0x080fe40000000000 */
[----:B------:R-:W-:Y:S02]  /*02f0*/  IABS R4, R11 ;  /* 0x0000000b00047213 */ /* 0x000fe40000000000 */
[----:B------:R-:W0:Y:S08]  /*0300*/  I2F.RP R0, R7 ;  /* 0x0000000700007306 */ /* 0x000e300000209400 */
[----:B0-----:R-:W0:Y:S02]  /*0310*/  MUFU.RCP R0, R0 ;  /* 0x0000000000007308 */ /* 0x001e240000001000 */
[----:B0-----:R-:W-:Y:S01]  /*0320*/  IADD3 R3, R0, 0xffffffe, RZ ;  /* 0x0ffffffe00037810 */ /* 0x001fe20007ffe0ff */
[----:B------:R-:W-:-:S05]  /*0330*/  IMAD.MOV R0, RZ, RZ, -R4 ;  /* 0x000000ffff007224 */ /* 0x000fca00078e0a04 */
[----:B------:R-:W0:Y:S02]  /*0340*/  F2I.FTZ.U32.TRUNC.NTZ R3, R3 ;  /* 0x0000000300037305 */ /* 0x000e24000021f000 */
[----:B0-----:R-:W-:-:S04]  /*0350*/  IMAD.MOV R9, RZ, RZ, -R3 ;  /* 0x000000ffff097224 */ /* 0x001fc800078e0a03 */
[----:B------:R-:W-:Y:S01]  /*0360*/  IMAD.MOV.U32 R2, RZ, RZ, R9 ;  /* 0x000000ffff027224 */ /* 0x000fe200078e0009 */
[----:B------:R-:W-:-:S03]  /*0370*/  IABS R9, R8 ;  /* 0x0000000800097213 */ /* 0x000fc60000000000 */
[----:B------:R-:W-:Y:S02]  /*0380*/  IMAD R5, R2, R7, RZ ;  /* 0x0000000702057224 */ /* 0x000fe400078e02ff */
[----:B------:R-:W-:-:S04]  /*0390*/  IMAD.MOV.U32 R2, RZ, RZ, RZ ;  /* 0x000000ffff027224 */ /* 0x000fc800078e00ff */
        /* <DEDUP_REMOVED lines=10> */
[----:B------:R-:W0:Y:S05]  /*0440*/  S2R R0, SR_TID.X ;  /* 0x0000000000007919 */ /* 0x000e2a0000002100 */
[----:B------:R-:W-:Y:S02]  /*0450*/  @P0 IADD3 R2, R2, 0x1, RZ ;  /* 0x0000000102020810 */ /* 0x000fe40007ffe0ff */
[----:B------:R-:W-:-:S03]  /*0460*/  ISETP.GT.AND P0, PT, R230, 0xf, PT ;  /* 0x0000000fe600780c */ /* 0x000fc60003f04270 */
[----:B------:R-:W-:-:S04]  /*0470*/  IMAD.MOV.U32 R3, RZ, RZ, R2 ;  /* 0x000000ffff037224 */ /* 0x000fc800078e0002 */
[----:B------:R-:W-:Y:S01]  /*0480*/  @!P2 IMAD.MOV R3, RZ, RZ, -R3 ;  /* 0x000000ffff03a224 */ /* 0x000fe200078e0a03 */
[----:B------:R-:W-:-:S05]  /*0490*/  @!P1 LOP3.LUT R3, RZ, R11, RZ, 0x33, !PT ;  /* 0x0000000bff039212 */ /* 0x000fca00078e33ff */
[----:B------:R-:W-:Y:S02]  /*04a0*/  IMAD.MOV R4, RZ, RZ, -R3 ;  /* 0x000000ffff047224 */ /* 0x000fe400078e0a03 */
[----:B------:R-:W-:Y:S02]  /*04b0*/  IMAD.SHL.U32 R3, R3, 0x80, RZ ;  /* 0x0000008003037824 */ /* 0x000fe400078e00ff */
[----:B------:R-:W-:Y:S01]  /*04c0*/  IMAD R4, R11, R4, R8 ;  /* 0x000000040b047224 */ /* 0x000fe200078e0208 */
[----:B0-----:R-:W-:-:S03]  /*04d0*/  LOP3.LUT R2, R0, 0x7f, RZ, 0xc0, !PT ;  /* 0x0000007f00027812 */ /* 0x001fc600078ec0ff */
[----:B------:R-:W-:-:S04]  /*04e0*/  IMAD.IADD R5, R6, 0x1, R4 ;  /* 0x0000000106057824 */ /* 0x000fc800078e0204 */
[----:B------:R-:W-:Y:S01]  /*04f0*/  IMAD R4, R5, 0x80, R2 ;  /* 0x0000008005047824 */ /* 0x000fe200078e0202 */
[----:B------:R-:W-:Y:S05]  /*0500*/  @P0 BRA `(.L_x_0) ;  /* 0x0000022000000947 */ /* 0x000fea0003800000 */
[----:B------:R-:W-:Y:S01]  /*0510*/  IMAD.SHL.U32 R5, R0, 0x20, RZ ;  /* 0x0000002000057824 */ /* 0x000fe200078e00ff */
[----:B------:R-:W-:Y:S01]  /*0520*/  CS2R R144, SRZ ;  /* 0x0000000000907805 */ /* 0x000fe2000001ff00 */
        /* <DEDUP_REMOVED lines=31> */
[----:B------:R-:W-:Y:S05]  /*0720*/  BRA `(.L_x_1) ;  /* 0x00002a4000007947 */ /* 0x000fea0003800000 */
.L_x_0:
[----:B------:R-:W-:Y:S01]  /*0730*/  IABS R34, c[0x0][0x17c] ;  /* 0x00005f0000227a13 */ /* 0x000fe20000000000 */
[----:B------:R-:W-:Y:S01]  /*0740*/  IMAD.MOV.U32 R186, RZ, RZ, c[0x0][0x188] ;  /* 0x00006200ffba7624 */ /* 0x000fe200078e00ff */
[----:B------:R-:W-:Y:S01]  /*0750*/  LEA.HI R18, R0, R3, RZ, 0x1c ;  /* 0x0000000300127211 */ /* 0x000fe200078fe0ff */
[----:B------:R-:W-:Y:S01]  /*0760*/  CS2R R148, SRZ ;  /* 0x0000000000947805 */ /* 0x000fe2000001ff00 */
[----:B------:R-:W0:Y:S01]  /*0770*/  I2F.RP R8, R34 ;  /* 0x0000002200087306 */ /* 0x000e220000209400 */
[----:B------:R-:W-:Y:S01]  /*0780*/  SHF.R.S32.HI R5, RZ, 0x1f, R230 ;  /* 0x0000001fff057819 */ /* 0x000fe200000114e6 */
[----:B------:R-:W-:Y:S01]  /*0790*/  IMAD.SHL.U32 R184, R186, 0x4, RZ ;  /* 0x00000004bab87824 */ /* 0x000fe200078e00ff */
[----:B------:R-:W-:Y:S01]  /*07a0*/  IADD3 R6, R18, 0x78, RZ ;  /* 0x0000007812067810 */ /* 0x000fe20007ffe0ff */
[----:B------:R-:W-:Y:S01]  /*07b0*/  IMAD R185, R186, 0x3, RZ ;  /* 0x00000003bab97824 */ /* 0x000fe200078e02ff */
[----:B------:R-:W-:Y:S01]  /*07c0*/  LEA.HI R230, R5, R230, RZ, 0x4 ;  /* 0x000000e605e67211 */ /* 0x000fe200078f20ff */
[----:B------:R-:W-:Y:S01]  /*07d0*/  CS2R R150, SRZ ;  /* 0x0000000000967805 */ /* 0x000fe2000001ff00 */
[----:B------:R-:W-:Y:S01]  /*07e0*/  ISETP.GE.AND P3, PT, R6, RZ, PT ;  /* 0x000000ff0600720c */ /* 0x000fe20003f66270 */
[----:B------:R-:W-:Y:S01]  /*07f0*/  CS2R R144, SRZ ;  /* 0x0000000000907805 */ /* 0x000fe2000001ff00 */
[----:B------:R-:W-:Y:S01]  /*0800*/  IABS R12, R6 ;  /* 0x00000006000c7213 */ /* 0x000fe20000000000 */
[----:B------:R-:W-:Y:S01]  /*0810*/  IMAD.MOV.U32 R6, RZ, RZ, RZ ;  /* 0x000000ffff067224 */ /* 0x000fe200078e00ff */
[----:B------:R-:W-:Y:S01]  /*0820*/  SHF.R.U32.HI R10, RZ, 0x4, R0 ;  /* 0x00000004ff0a7819 */ /* 0x000fe20000011600 */
[----:B------:R-:W-:Y:S01]  /*0830*/  CS2R R146, SRZ ;  /* 0x0000000000927805 */ /* 0x000fe2000001ff00 */
[----:B------:R-:W-:Y:S01]  /*0840*/  IABS R35, c[0x0][0x178] ;  /* 0x00005e0000237a13 */ /* 0x000fe20000000000 */
[----:B------:R-:W-:Y:S01]  /*0850*/  CS2R R140, SRZ ;  /* 0x00000000008c7805 */ /* 0x000fe2000001ff00 */
[----:B------:R-:W-:Y:S01]  /*0860*/  SGXT.U32 R10, R10, 0x3 ;  /* 0x000000030a0a781a */ /* 0x000fe20000000000 */
[----:B0-----:R-:W0:Y:S01]  /*0870*/  MUFU.RCP R8, R8 ;  /* 0x0000000800087308 */ /* 0x001e220000001000 */
[----:B------:R-:W-:Y:S01]  /*0880*/  IABS R168, R4 ;  /* 0x0000000400a87213 */ /* 0x000fe20000000000 */
[----:B------:R-:W-:Y:S01]  /*0890*/  CS2R R142, SRZ ;  /* 0x00000000008e7805 */ /* 0x000fe2000001ff00 */
[----:B------:R-:W-:Y:S01]  /*08a0*/  LOP3.LUT R31, R3, R10, RZ, 0xfc, !PT ;  /* 0x0000000a031f7212 */ /* 0x000fe200078efcff */
[----:B------:R-:W-:Y:S01]  /*08b0*/  CS2R R136, SRZ ;  /* 0x0000000000887805 */ /* 0x000fe2000001ff00 */
[----:B------:R-:W-:Y:S01]  /*08c0*/  CS2R R138, SRZ ;  /* 0x00000000008a7805 */ /* 0x000fe2000001ff00 */
[----:B------:R-:W-:Y:S01]  /*08d0*/  CS2R R132, SRZ ;  /* 0x0000000000847805 */ /* 0x000fe2000001ff00 */
[C---:B------:R-:W-:Y:S01]  /*08e0*/  LOP3.LUT R14, R31.reuse, 0x70, RZ, 0xfc, !PT ;  /* 0x000000701f0e7812 */ /* 0x040fe200078efcff */
[----:B------:R-:W-:Y:S01]  /*08f0*/  CS2R R134, SRZ ;  /* 0x0000000000867805 */ /* 0x000fe2000001ff00 */
[C---:B------:R-:W-:Y:S01]  /*0900*/  LOP3.LUT R33, R31.reuse, 0x50, RZ, 0xfc, !PT ;  /* 0x000000501f217812 */ /* 0x040fe200078efcff */
[----:B------:R-:W-:Y:S01]  /*0910*/  CS2R R128, SRZ ;  /* 0x0000000000807805 */ /* 0x000fe2000001ff00 */
[----:B------:R-:W-:Y:S01]  /*0920*/  IABS R13, R14 ;  /* 0x0000000e000d7213 */ /* 0x000fe20000000000 */
[----:B------:R-:W-:Y:S01]  /*0930*/  CS2R R130, SRZ ;  /* 0x0000000000827805 */ /* 0x000fe2000001ff00 */
[----:B------:R-:W-:Y:S01]  /*0940*/  ISETP.GE.AND P5, PT, R14, RZ, PT ;  /* 0x000000ff0e00720c */ /* 0x000fe20003fa6270 */
[----:B------:R-:W-:Y:S01]  /*0950*/  CS2R R124, SRZ ;  /* 0x00000000007c7805 */ /* 0x000fe2000001ff00 */
[C---:B------:R-:W-:Y:S01]  /*0960*/  LOP3.LUT R36, R31.reuse, 0x48, RZ, 0xfc, !PT ;  /* 0x000000481f247812 */ /* 0x040fe200078efcff */
[----:B------:R-:W-:Y:S01]  /*0970*/  CS2R R126, SRZ ;  /* 0x00000000007e7805 */ /* 0x000fe2000001ff00 */
[----:B0-----:R-:W-:Y:S01]  /*0980*/  IADD3 R7, R8, 0xffffffe, RZ ;  /* 0x0ffffffe08077810 */ /* 0x001fe20007ffe0ff */
[----:B------:R-:W-:Y:S01]  /*0990*/  CS2R R120, SRZ ;  /* 0x0000000000787805 */ /* 0x000fe2000001ff00 */
[----:B------:R-:W-:Y:S01]  /*09a0*/  LOP3.LUT R8, R0, 0x7, RZ, 0xc0, !PT ;  /* 0x0000000700087812 */ /* 0x000fe200078ec0ff */
[----:B------:R-:W-:Y:S01]  /*09b0*/  CS2R R122, SRZ ;  /* 0x00000000007a7805 */ /* 0x000fe2000001ff00 */
[----:B------:R-:W-:Y:S01]  /*09c0*/  IABS R16, R33 ;  /* 0x0000002100107213 */ /* 0x000fe20000000000 */
[----:B------:R-:W-:Y:S01]  /*09d0*/  CS2R R116, SRZ ;  /* 0x0000000000747805 */ /* 0x000fe2000001ff00 */
[----:B------:R-:W0:Y:S01]  /*09e0*/  F2I.FTZ.U32.TRUNC.NTZ R7, R7 ;  /* 0x0000000700077305 */ /* 0x000e22000021f000 */
[----:B------:R-:W-:Y:S01]  /*09f0*/  IABS R17, R36 ;  /* 0x0000002400117213 */ /* 0x000fe20000000000 */
[----:B------:R-:W-:Y:S01]  /*0a00*/  CS2R R118, SRZ ;  /* 0x0000000000767805 */ /* 0x000fe2000001ff00 */
[C---:B------:R-:W-:Y:S01]  /*0a10*/  LOP3.LUT R37, R31.reuse, 0x40, RZ, 0xfc, !PT ;  /* 0x000000401f257812 */ /* 0x040fe200078efcff */
[----:B------:R-:W-:Y:S01]  /*0a20*/  CS2R R112, SRZ ;  /* 0x0000000000707805 */ /* 0x000fe2000001ff00 */
[C---:B------:R-:W-:Y:S01]  /*0a30*/  LOP3.LUT R38, R31.reuse, 0x30, RZ, 0xfc, !PT ;  /* 0x000000301f267812 */ /* 0x040fe200078efcff */
[----:B------:R-:W-:Y:S01]  /*0a40*/  CS2R R114, SRZ ;  /* 0x0000000000727805 */ /* 0x000fe2000001ff00 */
[C---:B------:R-:W-:Y:S01]  /*0a50*/  LOP3.LUT R20, R31.reuse, 0x28, RZ, 0xfc, !PT ;  /* 0x000000281f147812 */ /* 0x040fe200078efcff */
[----:B------:R-:W-:Y:S01]  /*0a60*/  CS2R R108, SRZ ;  /* 0x00000000006c7805 */ /* 0x000fe2000001ff00 */
[----:B------:R-:W-:Y:S01]  /*0a70*/  IABS R21, R38 ;  /* 0x0000002600157213 */ /* 0x000fe20000000000 */
[----:B------:R-:W-:Y:S01]  /*0a80*/  CS2R R110, SRZ ;  /* 0x00000000006e7805 */ /* 0x000fe2000001ff00 */
[----:B------:R-:W-:Y:S01]  /*0a90*/  IABS R22, R20 ;  /* 0x0000001400167213 */ /* 0x000fe20000000000 */
[----:B------:R-:W-:Y:S01]  /*0aa0*/  CS2R R104, SRZ ;  /* 0x0000000000687805 */ /* 0x000fe2000001ff00 */
[C---:B------:R-:W-:Y:S01]  /*0ab0*/  LOP3.LUT R24, R31.reuse, 0x18, RZ, 0xfc, !PT ;  /* 0x000000181f187812 */ /* 0x040fe200078efcff */
[----:B------:R-:W-:Y:S01]  /*0ac0*/  CS2R R106, SRZ ;  /* 0x00000000006a7805 */ /* 0x000fe2000001ff00 */
[----:B------:R-:W-:Y:S01]  /*0ad0*/  LOP3.LUT R26, R31, 0x10, RZ, 0xfc, !PT ;  /* 0x000000101f1a7812 */ /* 0x000fe200078efcff */
[--C-:B0-----:R-:W-:Y:S01]  /*0ae0*/  IMAD.MOV R9, RZ, RZ, -R7.reuse ;  /* 0x000000ffff097224 */ /* 0x101fe200078e0a07 */
[----:B------:R-:W-:Y:S01]  /*0af0*/  IABS R25, R24 ;  /* 0x0000001800197213 */ /* 0x000fe20000000000 */
[----:B------:R-:W-:Y:S01]  /*0b00*/  CS2R R100, SRZ ;  /* 0x0000000000647805 */ /* 0x000fe2000001ff00 */
[----:B------:R-:W-:Y:S01]  /*0b10*/  IABS R28, R26 ;  /* 0x0000001a001c7213 */ /* 0x000fe20000000000 */
[----:B------:R-:W-:Y:S01]  /*0b20*/  IMAD R5, R9, R34, RZ ;  /* 0x0000002209057224 */ /* 0x000fe200078e02ff */
[----:B------:R-:W-:Y:S01]  /*0b30*/  IABS R29, R31 ;  /* 0x0000001f001d7213 */ /* 0x000fe20000000000 */
[----:B------:R-:W-:Y:S01]  /*0b40*/  IMAD.SHL.U32 R9, R8, 0x10, RZ ;  /* 0x0000001008097824 */ /* 0x000fe200078e00ff */
[----:B------:R-:W-:Y:S01]  /*0b50*/  LOP3.LUT R39, R31, 0x8, RZ, 0xfc, !PT ;  /* 0x000000081f277812 */ /* 0x000fe200078efcff */
[----:B------:R-:W-:Y:S01]  /*0b60*/  IMAD.HI.U32 R5, R7, R5, R6 ;  /* 0x0000000507057227 */ /* 0x000fe200078e0006 */
[C---:B------:R-:W-:Y:S01]  /*0b70*/  LOP3.LUT R7, R0.reuse, 0x40, RZ, 0xc0, !PT ;  /* 0x0000004000077812 */ /* 0x040fe200078ec0ff */
[----:B------:R-:W-:Y:S01]  /*0b80*/  CS2R R102, SRZ ;  /* 0x0000000000667805 */ /* 0x000fe2000001ff00 */
[----:B------:R-:W-:Y:S01]  /*0b90*/  CS2R R96, SRZ ;  /* 0x0000000000607805 */ /* 0x000fe2000001ff00 */
[----:B------:R-:W-:Y:S01]  /*0ba0*/  IMAD.SHL.U32 R6, R0, 0x80, RZ ;  /* 0x0000008000067824 */ /* 0x000fe200078e00ff */
[----:B------:R-:W-:Y:S01]  /*0bb0*/  SHF.R.U32.HI R10, RZ, 0x1, R7 ;  /* 0x00000001ff0a7819 */ /* 0x000fe20000011607 */
[C---:B------:R-:W-:Y:S01]  /*0bc0*/  IMAD.HI.U32 R7, R5.reuse, R13, RZ ;  /* 0x0000000d05077227 */ /* 0x040fe200078e00ff */
[----:B------:R-:W-:Y:S01]  /*0bd0*/  CS2R R98, SRZ ;  /* 0x0000000000627805 */ /* 0x000fe2000001ff00 */
[----:B------:R-:W-:Y:S01]  /*0be0*/  CS2R R92, SRZ ;  /* 0x00000000005c7805 */ /* 0x000fe2000001ff00 */
[----:B------:R-:W-:Y:S01]  /*0bf0*/  LOP3.LUT R11, R6, 0x800, RZ, 0xc0, !PT ;  /* 0x00000800060b7812 */ /* 0x000fe200078ec0ff */
[----:B------:R-:W-:Y:S01]  /*0c00*/  IMAD.HI.U32 R6, R5, R12, RZ ;  /* 0x0000000c05067227 */ /* 0x000fe200078e00ff */
[----:B------:R-:W-:Y:S01]  /*0c10*/  LOP3.LUT R32, R9, R10, RZ, 0x3c, !PT ;  /* 0x0000000a09207212 */ /* 0x000fe200078e3cff */
[----:B------:R-:W-:Y:S01]  /*0c20*/  CS2R R94, SRZ ;  /* 0x00000000005e7805 */ /* 0x000fe2000001ff00 */
[C---:B------:R-:W-:Y:S01]  /*0c30*/  LOP3.LUT R9, R31.reuse, 0x58, RZ, 0xfc, !PT ;  /* 0x000000581f097812 */ /* 0x040fe200078efcff */
[----:B------:R-:W-:Y:S01]  /*0c40*/  IMAD R30, R8, 0x100, R11 ;  /* 0x00000100081e7824 */ /* 0x000fe200078e020b */
[----:B------:R-:W-:Y:S01]  /*0c50*/  LOP3.LUT R8, R31, 0x68, RZ, 0xfc, !PT ;  /* 0x000000681f087812 */ /* 0x000fe200078efcff */
[----:B------:R-:W-:Y:S01]  /*0c60*/  IMAD.MOV R11, RZ, RZ, -R6 ;  /* 0x000000ffff0b7224 */ /* 0x000fe200078e0a06 */
[----:B------:R-:W-:Y:S01]  /*0c70*/  ISETP.GE.AND P1, PT, R9, RZ, PT ;  /* 0x000000ff0900720c */ /* 0x000fe20003f26270 */
[----:B------:R-:W-:Y:S01]  /*0c80*/  IMAD.MOV R7, RZ, RZ, -R7 ;  /* 0x000000ffff077224 */ /* 0x000fe200078e0a07 */
[----:B------:R-:W-:Y:S01]  /*0c90*/  ISETP.GE.AND P2, PT, R8, RZ, PT ;  /* 0x000000ff0800720c */ /* 0x000fe20003f46270 */
[C---:B------:R-:W-:Y:S01]  /*0ca0*/  IMAD R6, R34.reuse, R11, R12 ;  /* 0x0000000b22067224 */ /* 0x040fe200078e020c */
[----:B------:R-:W-:Y:S01]  /*0cb0*/  IABS R10, R8 ;  /* 0x00000008000a7213 */ /* 0x000fe20000000000 */
[C---:B------:R-:W-:Y:S01]  /*0cc0*/  IMAD R7, R34.reuse, R7, R13 ;  /* 0x0000000722077224 */ /* 0x040fe200078e020d */
[----:B------:R-:W-:Y:S01]  /*0cd0*/  LOP3.LUT R8, R31, 0x60, RZ, 0xfc, !PT ;  /* 0x000000601f087812 */ /* 0x000fe200078efcff */
[C---:B------:R-:W-:Y:S01]  /*0ce0*/  IMAD.HI.U32 R11, R5.reuse, R16, RZ ;  /* 0x00000010050b7227 */ /* 0x040fe200078e00ff */
[----:B------:R-:W-:Y:S01]  /*0cf0*/  ISETP.GT.U32.AND P0, PT, R34, R6, PT ;  /* 0x000000062200720c */ /* 0x000fe20003f04070 */
[----:B------:R-:W-:Y:S01]  /*0d00*/  CS2R R88, SRZ ;  /* 0x0000000000587805 */ /* 0x000fe2000001ff00 */
[----:B------:R-:W-:Y:S01]  /*0d10*/  ISETP.GE.AND P4, PT, R8, RZ, PT ;  /* 0x000000ff0800720c */ /* 0x000fe20003f86270 */
[----:B------:R-:W-:Y:S01]  /*0d20*/  IMAD.MOV R11, RZ, RZ, -R11 ;  /* 0x000000ffff0b7224 */ /* 0x000fe200078e0a0b */
[----:B------:R-:W-:Y:S01]  /*0d30*/  IABS R12, R8 ;  /* 0x00000008000c7213 */ /* 0x000fe20000000000 */
[C---:B------:R-:W-:Y:S01]  /*0d40*/  IMAD.HI.U32 R8, R5.reuse, R10, RZ ;  /* 0x0000000a05087227 */ /* 0x040fe200078e00ff */
[----:B------:R-:W-:Y:S01]  /*0d50*/  IABS R14, R9 ;  /* 0x00000009000e7213 */ /* 0x000fe20000000000 */
[----:B------:R-:W-:Y:S01]  /*0d60*/  CS2R R90, SRZ ;  /* 0x00000000005a7805 */ /* 0x000fe2000001ff00 */
[----:B------:R-:W-:Y:S01]  /*0d70*/  ISETP.GT.U32.AND P6, PT, R34, R7, PT ;  /* 0x000000072200720c */ /* 0x000fe20003fc4070 */
[----:B------:R-:W-:Y:S01]  /*0d80*/  IMAD.MOV R9, RZ, RZ, -R8 ;  /* 0x000000ffff097224 */ /* 0x000fe200078e0a08 */
[----:B------:R-:W-:Y:S01]  /*0d90*/  CS2R R84, SRZ ;  /* 0x0000000000547805 */ /* 0x000fe2000001ff00 */
[----:B------:R-:W-:Y:S01]  /*0da0*/  CS2R R86, SRZ ;  /* 0x0000000000567805 */ /* 0x000fe2000001ff00 */
[----:B------:R-:W-:Y:S01]  /*0db0*/  CS2R R80, SRZ ;  /* 0x0000000000507805 */ /* 0x000fe2000001ff00 */
[----:B------:R-:W-:Y:S01]  /*0dc0*/  @!P0 IMAD.IADD R6, R6, 0x1, -R34 ;  /* 0x0000000106068824 */ /* 0x000fe200078e0a22 */
[----:B------:R-:W-:Y:S01]  /*0dd0*/  CS2R R82, SRZ ;  /* 0x0000000000527805 */ /* 0x000fe2000001ff00 */
[C---:B------:R-:W-:Y:S01]  /*0de0*/  IMAD R8, R34.reuse, R9, R10 ;  /* 0x0000000922087224 */ /* 0x040fe200078e020a */
[----:B------:R-:W-:Y:S01]  /*0df0*/  CS2R R76, SRZ ;  /* 0x00000000004c7805 */ /* 0x000fe2000001ff00 */
[C---:B------:R-:W-:Y:S01]  /*0e00*/  IMAD.HI.U32 R9, R5.reuse, R12, RZ ;  /* 0x0000000c05097227 */ /* 0x040fe200078e00ff */
[C---:B------:R-:W-:Y:S01]  /*0e10*/  ISETP.GT.U32.AND P0, PT, R34.reuse, R6, PT ;  /* 0x000000062200720c */ /* 0x040fe20003f04070 */
[----:B------:R-:W-:Y:S01]  /*0e20*/  CS2R R78, SRZ ;  /* 0x00000000004e7805 */ /* 0x000fe2000001ff00 */
[----:B------:R-:W-:Y:S01]  /*0e30*/  CS2R R72, SRZ ;  /* 0x0000000000487805 */ /* 0x000fe2000001ff00 */
[C---:B------:R-:W-:Y:S01]  /*0e40*/  IMAD.HI.U32 R10, R5.reuse, R14, RZ ;  /* 0x0000000e050a7227 */ /* 0x040fe200078e00ff */
[----:B------:R-:W-:Y:S01]  /*0e50*/  CS2R R74, SRZ ;  /* 0x00000000004a7805 */ /* 0x000fe2000001ff00 */
[----:B------:R-:W-:Y:S01]  /*0e60*/  CS2R R68, SRZ ;  /* 0x0000000000447805 */ /* 0x000fe2000001ff00 */
[----:B------:R-:W-:Y:S01]  /*0e70*/  CS2R R70, SRZ ;  /* 0x0000000000467805 */ /* 0x000fe2000001ff00 */
[----:B------:R-:W-:Y:S01]  /*0e80*/  IMAD.MOV R13, RZ, RZ, -R9 ;  /* 0x000000ffff0d7224 */ /* 0x000fe200078e0a09 */
[----:B------:R-:W-:Y:S01]  /*0e90*/  CS2R R64, SRZ ;  /* 0x0000000000407805 */ /* 0x000fe2000001ff00 */
[----:B------:R-:W-:Y:S01]  /*0ea0*/  IMAD.HI.U32 R9, R5, R17, RZ ;  /* 0x0000001105097227 */ /* 0x000fe200078e00ff */
[----:B------:R-:W-:Y:S01]  /*0eb0*/  CS2R R66, SRZ ;  /* 0x0000000000427805 */ /* 0x000fe2000001ff00 */
[----:B------:R-:W-:Y:S01]  /*0ec0*/  CS2R R60, SRZ ;  /* 0x00000000003c7805 */ /* 0x000fe2000001ff00 */
[----:B------:R-:W-:Y:S01]  /*0ed0*/  CS2R R62, SRZ ;  /* 0x00000000003e7805 */ /* 0x000fe2000001ff00 */
[----:B------:R-:W-:Y:S01]  /*0ee0*/  IMAD.MOV R15, RZ, RZ, -R10 ;  /* 0x000000ffff0f7224 */ /* 0x000fe200078e0a0a */
[----:B------:R-:W-:Y:S01]  /*0ef0*/  CS2R R56, SRZ ;  /* 0x0000000000387805 */ /* 0x000fe2000001ff00 */
[----:B------:R-:W-:Y:S01]  /*0f00*/  IMAD.MOV R9, RZ, RZ, -R9 ;  /* 0x000000ffff097224 */ /* 0x000fe200078e0a09 */
[----:B------:R-:W-:Y:S01]  /*0f10*/  CS2R R58, SRZ ;  /* 0x00000000003a7805 */ /* 0x000fe2000001ff00 */
[C---:B------:R-:W-:Y:S01]  /*0f20*/  IMAD R10, R34.reuse, R13, R12 ;  /* 0x0000000d220a7224 */ /* 0x040fe200078e020c */
[----:B------:R-:W-:Y:S01]  /*0f30*/  CS2R R52, SRZ ;  /* 0x0000000000347805 */ /* 0x000fe2000001ff00 */
[C---:B------:R-:W-:Y:S01]  /*0f40*/  IMAD R12, R34.reuse, R15, R14 ;  /* 0x0000000f220c7224 */ /* 0x040fe200078e020e */
[----:B------:R-:W-:Y:S01]  /*0f50*/  CS2R R54, SRZ ;  /* 0x0000000000367805 */ /* 0x000fe2000001ff00 */
[C---:B------:R-:W-:Y:S01]  /*0f60*/  IMAD R14, R34.reuse, R11, R16 ;  /* 0x0000000b220e7224 */ /* 0x040fe200078e0210 */
[----:B------:R-:W0:Y:S01]  /*0f70*/  I2F.RP R15, R35 ;  /* 0x00000023000f7306 */ /* 0x000e220000209400 */
[----:B------:R-:W-:Y:S01]  /*0f80*/  IMAD R16, R34, R9, R17 ;  /* 0x0000000922107224 */ /* 0x000fe200078e0211 */
[----:B------:R-:W-:Y:S01]  /*0f90*/  IADD3 R9, R18, 0x38, RZ ;  /* 0x0000003812097810 */ /* 0x000fe20007ffe0ff */
[--C-:B------:R-:W-:Y:S01]  /*0fa0*/  @!P0 IMAD.IADD R6, R6, 0x1, -R34.reuse ;  /* 0x0000000106068824 */ /* 0x100fe200078e0a22 */
[----:B------:R-:W-:Y:S01]  /*0fb0*/  IABS R17, R37 ;  /* 0x0000002500117213 */ /* 0x000fe20000000000 */
[----:B------:R-:W-:Y:S01]  /*0fc0*/  @!P6 IMAD.IADD R7, R7, 0x1, -R34 ;  /* 0x000000010707e824 */ /* 0x000fe200078e0a22 */
[----:B------:R-:W-:Y:S01]  /*0fd0*/  ISETP.GE.AND P0, PT, R9, RZ, PT ;  /* 0x000000ff0900720c */ /* 0x000fe20003f06270 */
[C---:B------:R-:W-:Y:S01]  /*0fe0*/  IMAD.HI.U32 R13, R5.reuse, R22, RZ ;  /* 0x00000016050d7227 */ /* 0x040fe200078e00ff */
[----:B------:R-:W-:Y:S01]  /*0ff0*/  IABS R18, R9 ;  /* 0x0000000900127213 */ /* 0x000fe20000000000 */
[----:B------:R-:W-:Y:S01]  /*1000*/  CS2R R48, SRZ ;  /* 0x0000000000307805 */ /* 0x000fe2000001ff00 */
[C---:B------:R-:W-:Y:S01]  /*1010*/  ISETP.GT.U32.AND P6, PT, R34.reuse, R7, PT ;  /* 0x000000072200720c */ /* 0x040fe20003fc4070 */
[----:B------:R-:W-:Y:S01]  /*1020*/  IMAD.MOV.U32 R9, RZ, RZ, R6 ;  /* 0x000000ffff097224 */ /* 0x000fe200078e0006 */
[----:B------:R-:W-:Y:S01]  /*1030*/  CS2R R50, SRZ ;  /* 0x0000000000327805 */ /* 0x000fe2000001ff00 */
[C---:B------:R-:W-:Y:S01]  /*1040*/  IMAD.HI.U32 R11, R5.reuse, R17, RZ ;  /* 0x00000011050b7227 */ /* 0x040fe200078e00ff */
[----:B------:R-:W-:Y:S01]  /*1050*/  CS2R R44, SRZ ;  /* 0x00000000002c7805 */ /* 0x000fe2000001ff00 */
[----:B------:R-:W-:Y:S01]  /*1060*/  CS2R R46, SRZ ;  /* 0x00000000002e7805 */ /* 0x000fe2000001ff00 */
[----:B0-----:R-:W0:Y:S01]  /*1070*/  MUFU.RCP R15, R15 ;  /* 0x0000000f000f7308 */ /* 0x001e220000001000 */
[----:B------:R-:W-:Y:S01]  /*1080*/  @!P3 IMAD.MOV R9, RZ, RZ, -R9 ;  /* 0x000000ffff09b224 */ /* 0x000fe200078e0a09 */
[----:B------:R-:W-:Y:S01]  /*1090*/  ISETP.GT.U32.AND P3, PT, R34, R8, PT ;  /* 0x000000082200720c */ /* 0x000fe20003f64070 */
[----:B------:R-:W-:Y:S01]  /*10a0*/  IMAD.MOV R11, RZ, RZ, -R11 ;  /* 0x000000ffff0b7224 */ /* 0x000fe200078e0a0b */
[----:B------:R-:W-:Y:S01]  /*10b0*/  CS2R R40, SRZ ;  /* 0x0000000000287805 */ /* 0x000fe2000001ff00 */
[----:B------:R-:W-:Y:S01]  /*10c0*/  IMAD.HI.U32 R6, R5, R18, RZ ;  /* 0x0000001205067227 */ /* 0x000fe200078e00ff */
[----:B------:R-:W-:Y:S01]  /*10d0*/  CS2R R42, SRZ ;  /* 0x00000000002a7805 */ /* 0x000fe2000001ff00 */
[----:B------:R-:W-:-:S02]  /*10e0*/  SHF.R.S32.HI R230, RZ, 0x4, R230 ;  /* 0x00000004ffe67819 */ /* 0x000fc400000114e6 */
[--C-:B------:R-:W-:Y:S01]  /*10f0*/  @!P6 IMAD.IADD R7, R7, 0x1, -R34.reuse ;  /* 0x000000010707e824 */ /* 0x100fe200078e0a22 */
[C---:B------:R-:W-:Y:S01]  /*1100*/  ISETP.GT.U32.AND P6, PT, R34.reuse, R10, PT ;  /* 0x0000000a2200720c */ /* 0x040fe20003fc4070 */
[----:B------:R-:W-:Y:S02]  /*1110*/  IMAD R17, R34, R11, R17 ;  /* 0x0000000b22117224 */ /* 0x000fe400078e0211 */
[----:B------:R-:W-:Y:S02]  /*1120*/  IMAD.MOV.U32 R11, RZ, RZ, R7 ;  /* 0x000000ffff0b7224 */ /* 0x000fe400078e0007 */
[----:B------:R-:W-:Y:S01]  /*1130*/  @!P3 IMAD.IADD R8, R8, 0x1, -R34 ;  /* 0x000000010808b824 */ /* 0x000fe200078e0a22 */
[----:B0-----:R-:W-:Y:S01]  /*1140*/  IADD3 R15, R15, 0xffffffe, RZ ;  /* 0x0ffffffe0f0f7810 */ /* 0x001fe20007ffe0ff */
[----:B------:R-:W-:Y:S01]  /*1150*/  @!P5 IMAD.MOV R11, RZ, RZ, -R11 ;  /* 0x000000ffff0bd224 */ /* 0x000fe200078e0a0b */
[C---:B------:R-:W-:Y:S01]  /*1160*/  ISETP.GT.U32.AND P5, PT, R34.reuse, R12, PT ;  /* 0x0000000c2200720c */ /* 0x040fe20003fa4070 */
[----:B------:R-:W-:Y:S01]  /*1170*/  IMAD.MOV R19, RZ, RZ, -R6 ;  /* 0x000000ffff137224 */ /* 0x000fe200078e0a06 */
[----:B------:R-:W-:Y:S01]  /*1180*/  ISETP.GT.U32.AND P3, PT, R34, R8, PT ;  /* 0x000000082200720c */ /* 0x000fe20003f64070 */
[----:B------:R-:W-:-:S04]  /*1190*/  IMAD.HI.U32 R6, R5, R21, RZ ;  /* 0x0000001505067227 */ /* 0x000fc800078e00ff */
[----:B------:R-:W-:Y:S02]  /*11a0*/  @!P6 IMAD.IADD R10, R10, 0x1, -R34 ;  /* 0x000000010a0ae824 */ /* 0x000fe400078e0a22 */
[C---:B------:R-:W-:Y:S02]  /*11b0*/  IMAD R18, R34.reuse, R19, R18 ;  /* 0x0000001322127224 */ /* 0x040fe400078e0212 */
[----:B------:R-:W-:Y:S01]  /*11c0*/  IMAD.MOV R6, RZ, RZ, -R6 ;  /* 0x000000ffff067224 */ /* 0x000fe200078e0a06 */
[----:B------:R-:W-:Y:S01]  /*11d0*/  ISETP.GT.U32.AND P6, PT, R34, R10, PT ;  /* 0x0000000a2200720c */ /* 0x000fe20003fc4070 */
[--C-:B------:R-:W-:Y:S02]  /*11e0*/  @!P5 IMAD.IADD R12, R12, 0x1, -R34.reuse ;  /* 0x000000010c0cd824 */ /* 0x100fe400078e0a22 */
[----:B------:R-:W-:Y:S01]  /*11f0*/  @!P3 IMAD.IADD R8, R8, 0x1, -R34 ;  /* 0x000000010808b824 */ /* 0x000fe200078e0a22 */
[C---:B------:R-:W-:Y:S01]  /*1200*/  ISETP.GT.U32.AND P3, PT, R34.reuse, R14, PT ;  /* 0x0000000e2200720c */ /* 0x040fe20003f64070 */
[----:B------:R-:W-:Y:S01]  /*1210*/  IMAD.MOV R13, RZ, RZ, -R13 ;  /* 0x000000ffff0d7224 */ /* 0x000fe200078e0a0d */
[C---:B------:R-:W-:Y:S01]  /*1220*/  ISETP.GT.U32.AND P5, PT, R34.reuse, R12, PT ;  /* 0x0000000c2200720c */ /* 0x040fe20003fa4070 */
[----:B------:R-:W-:-:S02]  /*1230*/  IMAD R19, R34, R6, R21 ;  /* 0x0000000622137224 */ /* 0x000fc400078e0215 */
[----:B------:R-:W-:Y:S01]  /*1240*/  IMAD R21, R34, R13, R22 ;  /* 0x0000000d22157224 */ /* 0x000fe200078e0216 */
[----:B------:R-:W-:Y:S01]  /*1250*/  LOP3.LUT R22, R31, 0x20, RZ, 0xfc, !PT ;  /* 0x000000201f167812 */ /* 0x000fe200078efcff */
[----:B------:R-:W-:-:S03]  /*1260*/  IMAD.HI.U32 R7, R5, R25, RZ ;  /* 0x0000001905077227 */ /* 0x000fc600078e00ff */
[----:B------:R-:W-:Y:S01]  /*1270*/  IABS R23, R22 ;  /* 0x0000001600177213 */ /* 0x000fe20000000000 */
[--C-:B------:R-:W-:Y:S01]  /*1280*/  @!P6 IMAD.IADD R10, R10, 0x1, -R34.reuse ;  /* 0x000000010a0ae824 */ /* 0x100fe200078e0a22 */
[----:B------:R-:W-:Y:S01]  /*1290*/  ISETP.GT.U32.AND P6, PT, R34, R16, PT ;  /* 0x000000102200720c */ /* 0x000fe20003fc4070 */
[--C-:B------:R-:W-:Y:S01]  /*12a0*/  @!P3 IMAD.IADD R14, R14, 0x1, -R34.reuse ;  /* 0x000000010e0eb824 */ /* 0x100fe200078e0a22 */
[----:B------:R-:W-:Y:S01]  /*12b0*/  ISETP.GT.U32.AND P3, PT, R34, R18, PT ;  /* 0x000000122200720c */ /* 0x000fe20003f64070 */
[----:B------:R-:W-:Y:S01]  /*12c0*/  @!P5 IMAD.IADD R12, R12, 0x1, -R34 ;  /* 0x000000010c0cd824 */ /* 0x000fe200078e0a22 */
[----:B------:R-:W-:Y:S01]  /*12d0*/  ISETP.GT.U32.AND P5, PT, R34, R17, PT ;  /* 0x000000112200720c */ /* 0x000fe20003fa4070 */
[----:B------:R-:W-:Y:S02]  /*12e0*/  IMAD.MOV R27, RZ, RZ, -R7 ;  /* 0x000000ffff1b7224 */ /* 0x000fe400078e0a07 */
[----:B------:R-:W0:Y:S01]  /*12f0*/  F2I.FTZ.U32.TRUNC.NTZ R7, R15 ;  /* 0x0000000f00077305 */ /* 0x000e22000021f000 */
[----:B------:R-:W-:-:S04]  /*1300*/  IMAD.HI.U32 R6, R5, R23, RZ ;  /* 0x0000001705067227 */ /* 0x000fc800078e00ff */
[----:B------:R-:W-:-:S04]  /*1310*/  IMAD.HI.U32 R13, R5, R28, RZ ;  /* 0x0000001c050d7227 */ /* 0x000fc800078e00ff */
[--C-:B------:R-:W-:Y:S02]  /*1320*/  @!P3 IMAD.IADD R18, R18, 0x1, -R34.reuse ;  /* 0x000000011212b824 */ /* 0x100fe400078e0a22 */
[----:B------:R-:W-:Y:S01]  /*1330*/  @!P6 IMAD.IADD R16, R16, 0x1, -R34 ;  /* 0x000000011010e824 */ /* 0x000fe200078e0a22 */
[C---:B------:R-:W-:Y:S01]  /*1340*/  ISETP.GT.U32.AND P6, PT, R34.reuse, R14, PT ;  /* 0x0000000e2200720c */ /* 0x040fe20003fc4070 */
[----:B------:R-:W-:Y:S01]  /*1350*/  IMAD.MOV R6, RZ, RZ, -R6 ;  /* 0x000000ffff067224 */ /* 0x000fe200078e0a06 */
[C---:B------:R-:W-:Y:S01]  /*1360*/  ISETP.GT.U32.AND P3, PT, R34.reuse, R18, PT ;  /* 0x000000122200720c */ /* 0x040fe20003f64070 */
[----:B------:R-:W-:Y:S02]  /*1370*/  IMAD.MOV R13, RZ, RZ, -R13 ;  /* 0x000000ffff0d7224 */ /* 0x000fe400078e0a0d */
[C---:B------:R-:W-:Y:S02]  /*1380*/  IMAD R25, R34.reuse, R27, R25 ;  /* 0x0000001b22197224 */ /* 0x040fe400078e0219 */
[----:B------:R-:W-:-:S02]  /*1390*/  IMAD R23, R34, R6, R23 ;  /* 0x0000000622177224 */ /* 0x000fc400078e0217 */
[----:B------:R-:W-:Y:S01]  /*13a0*/  IMAD R27, R34, R13, R28 ;  /* 0x0000000d221b7224 */ /* 0x000fe200078e021c */
[----:B------:R-:W-:Y:S01]  /*13b0*/  IABS R28, R39 ;  /* 0x00000027001c7213 */ /* 0x000fe20000000000 */
[----:B------:R-:W-:-:S04]  /*13c0*/  IMAD.HI.U32 R6, R5, R29, RZ ;  /* 0x0000001d05067227 */ /* 0x000fc800078e00ff */
[----:B------:R-:W-:Y:S02]  /*13d0*/  IMAD.MOV.U32 R13, RZ, RZ, R8 ;  /* 0x000000ffff0d7224 */ /* 0x000fe400078e0008 */
[--C-:B------:R-:W-:Y:S01]  /*13e0*/  @!P5 IMAD.IADD R17, R17, 0x1, -R34.reuse ;  /* 0x000000011111d824 */ /* 0x100fe200078e0a22 */
[----:B------:R-:W-:Y:S01]  /*13f0*/  ISETP.GT.U32.AND P5, PT, R34, R16, PT ;  /* 0x000000102200720c */ /* 0x000fe20003fa4070 */
[----:B------:R-:W-:Y:S01]  /*1400*/  @!P3 IMAD.IADD R18, R18, 0x1, -R34 ;  /* 0x000000011212b824 */ /* 0x000fe200078e0a22 */
[C---:B------:R-:W-:Y:S01]  /*1410*/  ISETP.GT.U32.AND P3, PT, R34.reuse, R25, PT ;  /* 0x000000192200720c */ /* 0x040fe20003f64070 */
[----:B------:R-:W-:Y:S01]  /*1420*/  @!P2 IMAD.MOV R13, RZ, RZ, -R13 ;  /* 0x000000ffff0da224 */ /* 0x000fe200078e0a0d */
[----:B------:R-:W-:Y:S01]  /*1430*/  ISETP.GT.U32.AND P2, PT, R34, R17, PT ;  /* 0x000000112200720c */ /* 0x000fe20003f44070 */
[----:B------:R-:W-:Y:S02]  /*1440*/  IMAD.MOV R6, RZ, RZ, -R6 ;  /* 0x000000ffff067224 */ /* 0x000fe400078e0a06 */
[----:B------:R-:W-:Y:S01]  /*1450*/  @!P6 IMAD.IADD R14, R14, 0x1, -R34 ;  /* 0x000000010e0ee824 */ /* 0x000fe200078e0a22 */
[----:B------:R-:W-:Y:S01]  /*1460*/  ISETP.GT.U32.AND P6, PT, R34, R19, PT ;  /* 0x000000132200720c */ /* 0x000fe20003fc4070 */
[----:B0-----:R-:W-:-:S02]  /*1470*/  IMAD.MOV R8, RZ, RZ, -R7 ;  /* 0x000000ffff087224 */ /* 0x001fc400078e0a07 */
[----:B------:R-:W-:Y:S02]  /*1480*/  IMAD R29, R34, R6, R29 ;  /* 0x00000006221d7224 */ /* 0x000fe400078e021d */
[----:B------:R-:W-:Y:S02]  /*1490*/  IMAD.MOV.U32 R6, RZ, RZ, R8 ;  /* 0x000000ffff067224 */ /* 0x000fe400078e0008 */
[--C-:B------:R-:W-:Y:S01]  /*14a0*/  @!P3 IMAD.IADD R25, R25, 0x1, -R34.reuse ;  /* 0x000000011919b824 */ /* 0x100fe200078e0a22 */
[----:B------:R-:W-:Y:S01]  /*14b0*/  ISETP.GE.AND P3, PT, R36, RZ, PT ;  /* 0x000000ff2400720c */ /* 0x000fe20003f66270 */
[----:B------:R-:W-:Y:S02]  /*14c0*/  IMAD R15, R6, R35, RZ ;  /* 0x00000023060f7224 */ /* 0x000fe400078e02ff */
[----:B------:R-:W-:Y:S02]  /*14d0*/  IMAD.MOV.U32 R6, RZ, RZ, RZ ;  /* 0x000000ffff067224 */ /* 0x000fe400078e00ff */
[--C-:B------:R-:W-:Y:S01]  /*14e0*/  @!P5 IMAD.IADD R16, R16, 0x1, -R34.reuse ;  /* 0x000000011010d824 */ /* 0x100fe200078e0a22 */
[C---:B------:R-:W-:Y:S01]  /*14f0*/  ISETP.GT.U32.AND P5, PT, R34.reuse, R21, PT ;  /* 0x000000152200720c */ /* 0x040fe20003fa4070 */
[--C-:B------:R-:W-:Y:S01]  /*1500*/  @!P2 IMAD.IADD R17, R17, 0x1, -R34.reuse ;  /* 0x000000011111a824 */ /* 0x100fe200078e0a22 */
[C---:B------:R-:W-:Y:S01]  /*1510*/  ISETP.GT.U32.AND P2, PT, R34.reuse, R23, PT ;  /* 0x000000172200720c */ /* 0x040fe20003f44070 */
[----:B------:R-:W-:Y:S01]  /*1520*/  @!P6 IMAD.IADD R19, R19, 0x1, -R34 ;  /* 0x000000011313e824 */ /* 0x000fe200078e0a22 */
[----:B------:R-:W-:Y:S01]  /*1530*/  ISETP.GT.U32.AND P6, PT, R34, R29, PT ;  /* 0x0000001d2200720c */ /* 0x000fe20003fc4070 */
[----:B------:R-:W-:Y:S01]  /*1540*/  IMAD.HI.U32 R6, R7, R15, R6 ;  /* 0x0000000f07067227 */ /* 0x000fe200078e0006 */
[----:B------:R-:W-:-:S03]  /*1550*/  SHF.R.S32.HI R7, RZ, 0x2, R0 ;  /* 0x00000002ff077819 */ /* 0x000fc60000011400 */
[----:B------:R-:W-:Y:S01]  /*1560*/  IMAD.MOV.U32 R15, RZ, RZ, R10 ;  /* 0x000000ffff0f7224 */ /* 0x000fe200078e000a */
[----:B------:R-:W-:Y:S01]  /*1570*/  SGXT R7, R7, 0x1 ;  /* 0x000000010707781a */ /* 0x000fe20000000200 */
[----:B------:R-:W-:-:S03]  /*1580*/  IMAD.HI.U32 R5, R5, R28, RZ ;  /* 0x0000001c05057227 */ /* 0x000fc600078e00ff */
[----:B------:R-:W-:Y:S01]  /*1590*/  LOP3.LUT R8, R7, 0x90, RZ, 0xc0, !PT ;  /* 0x0000009007087812 */ /* 0x000fe200078ec0ff */
[----:B------:R-:W-:Y:S01]  /*15a0*/  @!P4 IMAD.MOV R15, RZ, RZ, -R15 ;  /* 0x000000ffff0fc224 */ /* 0x000fe200078e0a0f */
[C---:B------:R-:W-:Y:S01]  /*15b0*/  ISETP.GT.U32.AND P4, PT, R34.reuse, R19, PT ;  /* 0x000000132200720c */ /* 0x040fe20003f84070 */
[----:B------:R-:W-:Y:S01]  /*15c0*/  @!P3 IMAD.MOV R16, RZ, RZ, -R16 ;  /* 0x000000ffff10b224 */ /* 0x000fe200078e0a10 */
[C---:B------:R-:W-:Y:S01]  /*15d0*/  ISETP.GT.U32.AND P3, PT, R34.reuse, R25, PT ;  /* 0x000000192200720c */ /* 0x040fe20003f64070 */
[----:B------:R-:W-:Y:S01]  /*15e0*/  @!P5 IMAD.IADD R21, R21, 0x1, -R34 ;  /* 0x000000011515d824 */ /* 0x000fe200078e0a22 */
[----:B------:R-:W-:Y:S01]  /*15f0*/  ISETP.GT.U32.AND P5, PT, R34, R27, PT ;  /* 0x0000001b2200720c */ /* 0x000fe20003fa4070 */
[----:B------:R-:W-:Y:S02]  /*1600*/  IMAD.MOV R5, RZ, RZ, -R5 ;  /* 0x000000ffff057224 */ /* 0x000fe400078e0a05 */
[----:B------:R-:W-:-:S04]  /*1610*/  IMAD.HI.U32 R6, R6, R168, RZ ;  /* 0x000000a806067227 */ /* 0x000fc800078e00ff */
[--C-:B------:R-:W-:Y:S01]  /*1620*/  @!P2 IMAD.IADD R23, R23, 0x1, -R34.reuse ;  /* 0x000000011717a824 */ /* 0x100fe200078e0a22 */
[----:B------:R-:W-:Y:S01]  /*1630*/  ISETP.GE.AND P2, PT, R33, RZ, PT ;  /* 0x000000ff2100720c */ /* 0x000fe20003f46270 */
[----:B------:R-:W-:Y:S01]  /*1640*/  @!P6 IMAD.IADD R29, R29, 0x1, -R34 ;  /* 0x000000011d1de824 */ /* 0x000fe200078e0a22 */
[----:B------:R-:W-:Y:S01]  /*1650*/  ISETP.GE.AND P6, PT, R37, RZ, PT ;  /* 0x000000ff2500720c */ /* 0x000fe20003fc6270 */
[C---:B------:R-:W-:Y:S01]  /*1660*/  IMAD R28, R34.reuse, R5, R28 ;  /* 0x00000005221c7224 */ /* 0x040fe200078e021c */
[----:B------:R-:W-:Y:S01]  /*1670*/  CS2R R36, SRZ ;  /* 0x0000000000247805 */ /* 0x000fe2000001ff00 */
[----:B------:R-:W-:Y:S02]  /*1680*/  IMAD.MOV R6, RZ, RZ, -R6 ;  /* 0x000000ffff067224 */ /* 0x000fe400078e0a06 */
[----:B------:R-:W-:Y:S01]  /*1690*/  @!P1 IMAD.MOV R12, RZ, RZ, -R12 ;  /* 0x000000ffff0c9224 */ /* 0x000fe200078e0a0c */
[----:B------:R-:W-:Y:S01]  /*16a0*/  ISETP.GT.U32.AND P1, PT, R34, R21, PT ;  /* 0x000000152200720c */ /* 0x000fe20003f24070 */
[----:B------:R-:W-:Y:S01]  /*16b0*/  @!P0 IMAD.MOV R18, RZ, RZ, -R18 ;  /* 0x000000ffff128224 */ /* 0x000fe200078e0a12 */
[----:B------:R-:W-:Y:S01]  /*16c0*/  ISETP.GE.AND P0, PT, R38, RZ, PT ;  /* 0x000000ff2600720c */ /* 0x000fe20003f06270 */
[----:B------:R-:W-:Y:S01]  /*16d0*/  @!P4 IMAD.IADD R19, R19, 0x1, -R34 ;  /* 0x000000011313c824 */ /* 0x000fe200078e0a22 */
[----:B------:R-:W-:Y:S01]  /*16e0*/  ISETP.GT.U32.AND P4, PT, R34, R28, PT ;  /* 0x0000001c2200720c */ /* 0x000fe20003f84070 */
[----:B------:R-:W-:Y:S01]  /*16f0*/  IMAD R168, R35, R6, R168 ;  /* 0x0000000623a87224 */ /* 0x000fe200078e02a8 */
[----:B------:R-:W-:Y:S01]  /*1700*/  SHF.R.S32.HI R6, RZ, 0x6, R0 ;  /* 0x00000006ff067819 */ /* 0x000fe20000011400 */
[----:B------:R-:W-:-:S02]  /*1710*/  @!P3 IMAD.IADD R25, R25, 0x1, -R34 ;  /* 0x000000011919b824 */ /* 0x000fc400078e0a22 */
[----:B------:R-:W-:Y:S01]  /*1720*/  @!P5 IMAD.IADD R27, R27, 0x1, -R34 ;  /* 0x000000011b1bd824 */ /* 0x000fe200078e0a22 */
[----:B------:R-:W-:Y:S01]  /*1730*/  ISETP.GT.U32.AND P3, PT, R35, R168, PT ;  /* 0x000000a82300720c */ /* 0x000fe20003f64070 */
[----:B------:R-:W-:Y:S01]  /*1740*/  @!P2 IMAD.MOV R14, RZ, RZ, -R14 ;  /* 0x000000ffff0ea224 */ /* 0x000fe200078e0a0e */
[C---:B------:R-:W-:Y:S01]  /*1750*/  ISETP.GT.U32.AND P2, PT, R34.reuse, R23, PT ;  /* 0x000000172200720c */ /* 0x040fe20003f44070 */
[----:B------:R-:W-:Y:S01]  /*1760*/  @!P6 IMAD.MOV R17, RZ, RZ, -R17 ;  /* 0x000000ffff11e224 */ /* 0x000fe200078e0a11 */
[C---:B------:R-:W-:Y:S01]  /*1770*/  ISETP.GT.U32.AND P6, PT, R34.reuse, R29, PT ;  /* 0x0000001d2200720c */ /* 0x040fe20003fc4070 */
[--C-:B------:R-:W-:Y:S01]  /*1780*/  @!P1 IMAD.IADD R21, R21, 0x1, -R34.reuse ;  /* 0x0000000115159824 */ /* 0x100fe200078e0a22 */
[----:B------:R-:W-:Y:S01]  /*1790*/  ISETP.GT.U32.AND P5, PT, R34, R27, PT ;  /* 0x0000001b2200720c */ /* 0x000fe20003fa4070 */
[--C-:B------:R-:W-:Y:S01]  /*17a0*/  @!P4 IMAD.IADD R28, R28, 0x1, -R34.reuse ;  /* 0x000000011c1cc824 */ /* 0x100fe200078e0a22 */
[----:B------:R-:W-:Y:S01]  /*17b0*/  ISETP.GE.AND P1, PT, R31, RZ, PT ;  /* 0x000000ff1f00720c */ /* 0x000fe20003f26270 */
[----:B------:R-:W-:Y:S01]  /*17c0*/  @!P0 IMAD.MOV R19, RZ, RZ, -R19 ;  /* 0x000000ffff138224 */ /* 0x000fe200078e0a13 */
[----:B------:R-:W-:Y:S01]  /*17d0*/  ISETP.GE.AND P0, PT, R26, RZ, PT ;  /* 0x000000ff1a00720c */ /* 0x000fe20003f06270 */
[----:B------:R-:W-:Y:S01]  /*17e0*/  IMAD.SHL.U32 R5, R0, 0x20, RZ ;  /* 0x0000002000057824 */ /* 0x000fe200078e00ff */
[----:B------:R-:W-:Y:S01]  /*17f0*/  ISETP.GT.U32.AND P4, PT, R34, R28, PT ;  /* 0x0000001c2200720c */ /* 0x000fe20003f84070 */
[----:B------:R-:W-:Y:S01]  /*1800*/  @!P3 IMAD.IADD R168, R168, 0x1, -R35 ;  /* 0x00000001a8a8b824 */ /* 0x000fe200078e0a23 */
[----:B------:R-:W-:Y:S01]  /*1810*/  SGXT R6, R6, 0x1 ;  /* 0x000000010606781a */ /* 0x000fe20000000200 */
[--C-:B------:R-:W-:Y:S01]  /*1820*/  @!P2 IMAD.IADD R23, R23, 0x1, -R34.reuse ;  /* 0x000000011717a824 */ /* 0x100fe200078e0a22 */
[----:B------:R-:W-:Y:S01]  /*1830*/  ISETP.GE.AND P2, PT, R20, RZ, PT ;  /* 0x000000ff1400720c */ /* 0x000fe20003f46270 */
[--C-:B------:R-:W-:Y:S01]  /*1840*/  @!P6 IMAD.IADD R29, R29, 0x1, -R34.reuse ;  /* 0x000000011d1de824 */ /* 0x100fe200078e0a22 */
[----:B------:R-:W-:Y:S01]  /*1850*/  ISETP.GT.U32.AND P3, PT, R35, R168, PT ;  /* 0x000000a82300720c */ /* 0x000fe20003f64070 */
[--C-:B------:R-:W-:Y:S01]  /*1860*/  @!P5 IMAD.IADD R27, R27, 0x1, -R34.reuse ;  /* 0x000000011b1bd824 */ /* 0x100fe200078e0a22 */
[----:B------:R-:W-:Y:S01]  /*1870*/  ISETP.GE.AND P6, PT, R22, RZ, PT ;  /* 0x000000ff1600720c */ /* 0x000fe20003fc6270 */
[----:B------:R-:W-:Y:S01]  /*1880*/  @!P1 IMAD.MOV R29, RZ, RZ, -R29 ;  /* 0x000000ffff1d9224 */ /* 0x000fe200078e0a1d */
[----:B------:R-:W-:Y:S01]  /*1890*/  ISETP.GE.AND P1, PT, R4, RZ, PT ;  /* 0x000000ff0400720c */ /* 0x000fe20003f26270 */
[----:B------:R-:W-:Y:S01]  /*18a0*/  @!P0 IMAD.MOV R27, RZ, RZ, -R27 ;  /* 0x000000ffff1b8224 */ /* 0x000fe200078e0a1b */
[----:B------:R-:W-:Y:S01]  /*18b0*/  ISETP.NE.AND P0, PT, RZ, c[0x0][0x178], PT ;  /* 0x00005e00ff007a0c */ /* 0x000fe20003f05270 */
[----:B------:R-:W-:Y:S01]  /*18c0*/  IMAD.SHL.U32 R7, R0, 0x2, RZ ;  /* 0x0000000200077824 */ /* 0x000fe200078e00ff */
[----:B------:R-:W-:Y:S01]  /*18d0*/  ISETP.GE.AND P5, PT, R24, RZ, PT ;  /* 0x000000ff1800720c */ /* 0x000fe20003fa6270 */
[----:B------:R-:W-:Y:S01]  /*18e0*/  @!P4 IMAD.IADD R28, R28, 0x1, -R34 ;  /* 0x000000011c1cc824 */ /* 0x000fe200078e0a22 */
[----:B------:R-:W-:Y:S01]  /*18f0*/  LOP3.LUT R10, R8, 0x260, R5, 0xf8, !PT ;  /* 0x00000260080a7812 */ /* 0x000fe200078ef805 */
[----:B------:R-:W-:Y:S01]  /*1900*/  @!P2 IMAD.MOV R21, RZ, RZ, -R21 ;  /* 0x000000ffff15a224 */ /* 0x000fe200078e0a15 */
[----:B------:R-:W-:Y:S01]  /*1910*/  ISETP.GE.AND P4, PT, R39, RZ, PT ;  /* 0x000000ff2700720c */ /* 0x000fe20003f86270 */
[----:B------:R-:W-:Y:S01]  /*1920*/  @!P3 IMAD.IADD R168, R168, 0x1, -R35 ;  /* 0x00000001a8a8b824 */ /* 0x000fe200078e0a23 */
[----:B------:R-:W-:Y:S01]  /*1930*/  LOP3.LUT R33, R10, 0x10, R7, 0x78, !PT ;  /* 0x000000100a217812 */ /* 0x000fe200078e7807 */
[----:B------:R-:W-:Y:S01]  /*1940*/  @!P6 IMAD.MOV R23, RZ, RZ, -R23 ;  /* 0x000000ffff17e224 */ /* 0x000fe200078e0a17 */
[----:B------:R-:W-:Y:S01]  /*1950*/  ISETP.NE.AND P2, PT, RZ, c[0x0][0x17c], PT ;  /* 0x00005f00ff007a0c */ /* 0x000fe20003f45270 */
[----:B------:R-:W-:Y:S01]  /*1960*/  @!P1 IMAD.MOV R168, RZ, RZ, -R168 ;  /* 0x000000ffffa89224 */ /* 0x000fe200078e0aa8 */
[----:B------:R-:W-:Y:S01]  /*1970*/  LOP3.LUT R10, RZ, c[0x0][0x17c], RZ, 0x33, !PT ;  /* 0x00005f00ff0a7a12 */ /* 0x000fe200078e33ff */
[----:B------:R-:W-:Y:S01]  /*1980*/  IMAD.SHL.U32 R8, R0, 0x8, RZ ;  /* 0x0000000800087824 */ /* 0x000fe200078e00ff */
[----:B------:R-:W-:Y:S01]  /*1990*/  @!P0 LOP3.LUT R168, RZ, c[0x0][0x178], RZ, 0x33, !PT ;  /* 0x00005e00ffa88a12 */ /* 0x000fe200078e33ff */
[----:B------:R-:W-:Y:S01]  /*19a0*/  @!P5 IMAD.MOV R25, RZ, RZ, -R25 ;  /* 0x000000ffff19d224 */ /* 0x000fe200078e0a19 */
[----:B------:R-:W-:Y:S01]  /*19b0*/  SEL R152, R10, R9, !P2 ;  /* 0x000000090a987207 */ /* 0x000fe20005000000 */
[----:B------:R-:W-:Y:S01]  /*19c0*/  IMAD.SHL.U32 R20, R186, 0x8, RZ ;  /* 0x00000008ba147824 */ /* 0x000fe200078e00ff */
[C---:B------:R-:W-:Y:S01]  /*19d0*/  SEL R153, R10.reuse, R11, !P2 ;  /* 0x0000000b0a997207 */ /* 0x040fe20005000000 */
[----:B------:R-:W-:Y:S01]  /*19e0*/  @!P4 IMAD.MOV R28, RZ, RZ, -R28 ;  /* 0x000000ffff1cc224 */ /* 0x000fe200078e0a1c */
[----:B------:R-:W-:Y:S01]  /*19f0*/  SEL R154, R10, R13, !P2 ;  /* 0x0000000d0a9a7207 */ /* 0x000fe20005000000 */
[----:B------:R-:W-:Y:S01]  /*1a00*/  IMAD R152, R152, c[0x0][0x190], RZ ;  /* 0x0000640098987a24 */ /* 0x000fe200078e02ff */
[C---:B------:R-:W-:Y:S01]  /*1a10*/  SEL R155, R10.reuse, R15, !P2 ;  /* 0x0000000f0a9b7207 */ /* 0x040fe20005000000 */
[----:B------:R-:W-:Y:S01]  /*1a20*/  IMAD R153, R153, c[0x0][0x190], RZ ;  /* 0x0000640099997a24 */ /* 0x000fe200078e02ff */
[----:B------:R-:W-:Y:S01]  /*1a30*/  SEL R156, R10, R12, !P2 ;  /* 0x0000000c0a9c7207 */ /* 0x000fe20005000000 */
[----:B------:R-:W-:Y:S01]  /*1a40*/  IMAD R168, R168, c[0x0][0x184], RZ ;  /* 0x00006100a8a87a24 */ /* 0x000fe200078e02ff */
[----:B------:R-:W-:Y:S01]  /*1a50*/  SEL R157, R10, R14, !P2 ;  /* 0x0000000e0a9d7207 */ /* 0x000fe20005000000 */
[----:B------:R-:W-:Y:S01]  /*1a60*/  IMAD R154, R154, c[0x0][0x190], RZ ;  /* 0x000064009a9a7a24 */ /* 0x000fe200078e02ff */
[C---:B------:R-:W-:Y:S01]  /*1a70*/  SEL R158, R10.reuse, R16, !P2 ;  /* 0x000000100a9e7207 */ /* 0x040fe20005000000 */
        /* <DEDUP_REMOVED lines=19> */
[----:B------:R-:W-:Y:S01]  /*1bb0*/  LEA R190, P2, R168, c[0x0][0x160], 0x1 ;  /* 0x00005800a8be7a11 */ /* 0x000fe200078408ff */
[----:B------:R-:W-:Y:S01]  /*1bc0*/  IMAD R165, R165, c[0x0][0x190], RZ ;  /* 0x00006400a5a57a24 */ /* 0x000fe200078e02ff */
[----:B------:R-:W-:Y:S01]  /*1bd0*/  LEA R220, P3, R152, c[0x0][0x168], 0x1 ;  /* 0x00005a0098dc7a11 */ /* 0x000fe200078608ff */
[----:B------:R-:W-:Y:S01]  /*1be0*/  IMAD R166, R166, c[0x0][0x190], RZ ;  /* 0x00006400a6a67a24 */ /* 0x000fe200078e02ff */
[----:B------:R-:W-:Y:S01]  /*1bf0*/  LEA R222, P4, R153, c[0x0][0x168], 0x1 ;  /* 0x00005a0099de7a11 */ /* 0x000fe200078808ff */
[----:B------:R-:W-:Y:S01]  /*1c00*/  IMAD R167, R167, c[0x0][0x190], RZ ;  /* 0x00006400a7a77a24 */ /* 0x000fe200078e02ff */
[----:B------:R-:W-:Y:S01]  /*1c10*/  LOP3.LUT R6, R6, 0x90, RZ, 0xc0, !PT ;  /* 0x0000009006067812 */ /* 0x000fe200078ec0ff */
[----:B------:R-:W-:Y:S01]  /*1c20*/  IMAD.SHL.U32 R10, R2, 0x2, RZ ;  /* 0x00000002020a7824 */ /* 0x000fe200078e00ff */
[--C-:B------:R-:W-:Y:S01]  /*1c30*/  LOP3.LUT R31, R32, 0x10, R7.reuse, 0x78, !PT ;  /* 0x00000010201f7812 */ /* 0x100fe200078e7807 */
[----:B------:R-:W-:Y:S01]  /*1c40*/  IMAD.MOV.U32 R11, RZ, RZ, c[0x0][0x18c] ;  /* 0x00006300ff0b7624 */ /* 0x000fe200078e00ff */
[----:B------:R-:W-:Y:S01]  /*1c50*/  LEA.HI.X.SX32 R191, R168, c[0x0][0x164], 0x1, P2 ;  /* 0x00005900a8bf7a11 */ /* 0x000fe200010f0eff */
[----:B------:R-:W-:Y:S01]  /*1c60*/  IMAD.SHL.U32 R12, R186, 0x10, RZ ;  /* 0x00000010ba0c7824 */ /* 0x000fe200078e00ff */
[----:B------:R-:W-:Y:S01]  /*1c70*/  LEA.HI.X.SX32 R221, R152, c[0x0][0x16c], 0x1, P3 ;  /* 0x00005b0098dd7a11 */ /* 0x000fe200018f0eff */
[C---:B------:R-:W-:Y:S01]  /*1c80*/  IMAD R13, R186.reuse, 0xf, RZ ;  /* 0x0000000fba0d7824 */ /* 0x040fe200078e02ff */
[----:B------:R-:W-:Y:S01]  /*1c90*/  LEA.HI.X.SX32 R223, R153, c[0x0][0x16c], 0x1, P4 ;  /* 0x00005b0099df7a11 */ /* 0x000fe200020f0eff */
[----:B------:R-:W-:Y:S01]  /*1ca0*/  IMAD R14, R186, 0xe, RZ ;  /* 0x0000000eba0e7824 */ /* 0x000fe200078e02ff */
[----:B------:R-:W-:Y:S01]  /*1cb0*/  LEA R214, P5, R154, c[0x0][0x168], 0x1 ;  /* 0x00005a009ad67a11 */ /* 0x000fe200078a08ff */
[C---:B------:R-:W-:Y:S01]  /*1cc0*/  IMAD R15, R186.reuse, 0xd, RZ ;  /* 0x0000000dba0f7824 */ /* 0x040fe200078e02ff */
[----:B------:R-:W-:Y:S01]  /*1cd0*/  LEA R216, P6, R155, c[0x0][0x168], 0x1 ;  /* 0x00005a009bd87a11 */ /* 0x000fe200078c08ff */
        /* <DEDUP_REMOVED lines=10> */
[----:B------:R-:W-:Y:S01]  /*1d80*/  IMAD R22, R186, 0x6, RZ ;  /* 0x00000006ba167824 */ /* 0x000fe200078e02ff */
[----:B------:R-:W-:Y:S01]  /*1d90*/  LOP3.LUT R6, R6, 0x7e, R7, 0x78, !PT ;  /* 0x0000007e06067812 */ /* 0x000fe200078e7807 */
[----:B------:R-:W-:Y:S01]  /*1da0*/  IMAD.IADD R7, R30, 0x1, R31 ;  /* 0x000000011e077824 */ /* 0x000fe200078e021f */
[----:B------:R-:W-:Y:S01]  /*1db0*/  LOP3.LUT R8, R8, 0x100, RZ, 0xc0, !PT ;  /* 0x0000010008087812 */ /* 0x000fe200078ec0ff */
[----:B------:R-:W-:Y:S01]  /*1dc0*/  IMAD R23, R186, 0x5, RZ ;  /* 0x00000005ba177824 */ /* 0x000fe200078e02ff */
[----:B------:R-:W-:Y:S01]  /*1dd0*/  LOP3.LUT R9, R0, 0xf, RZ, 0xc0, !PT ;  /* 0x0000000f00097812 */ /* 0x000fe200078ec0ff */
[----:B------:R-:W-:Y:S01]  /*1de0*/  CS2R R38, SRZ ;  /* 0x0000000000267805 */ /* 0x000fe2000001ff00 */
[----:B------:R-:W-:Y:S01]  /*1df0*/  LEA.HI.X.SX32 R215, R154, c[0x0][0x16c], 0x1, P5 ;  /* 0x00005b009ad77a11 */ /* 0x000fe200028f0eff */
[----:B------:R-:W-:Y:S01]  /*1e00*/  IMAD.IADD R8, R8, 0x1, R33 ;  /* 0x0000000108087824 */ /* 0x000fe200078e0221 */
[----:B------:R-:W-:Y:S01]  /*1e10*/  LEA.HI.X.SX32 R217, R155, c[0x0][0x16c], 0x1, P6 ;  /* 0x00005b009bd97a11 */ /* 0x000fe200030f0eff */
[----:B------:R-:W-:Y:S01]  /*1e20*/  CS2R R32, SRZ ;  /* 0x0000000000207805 */ /* 0x000fe2000001ff00 */
        /* <DEDUP_REMOVED lines=10> */
[----:B------:R-:W-:Y:S01]  /*1ed0*/  LEA R196, P5, R161, c[0x0][0x168], 0x1 ;  /* 0x00005a00a1c47a11 */ /* 0x000fe200078a08ff */
[----:B------:R-:W-:Y:S01]  /*1ee0*/  IMAD.SHL.U32 R11, R11, 0x10, RZ ;  /* 0x000000100b0b7824 */ /* 0x000fe200078e00ff */
[----:B------:R-:W-:Y:S01]  /*1ef0*/  LEA R198, P6, R162, c[0x0][0x168], 0x1 ;  /* 0x00005a00a2c67a11 */ /* 0x000fe200078c08ff */
[----:B------:R-:W-:Y:S01]  /*1f00*/  IMAD.SHL.U32 R186, R186, 0x2, RZ ;  /* 0x00000002baba7824 */ /* 0x000fe200078e00ff */
[----:B------:R-:W-:Y:S01]  /*1f10*/  LEA R200, P0, R163, c[0x0][0x168], 0x1 ;  /* 0x00005a00a3c87a11 */ /* 0x000fe200078008ff */
[----:B------:R-:W-:Y:S01]  /*1f20*/  IMAD R187, R9, c[0x0][0x18c], RZ ;  /* 0x0000630009bb7a24 */ /* 0x000fe200078e02ff */
[----:B------:R-:W-:-:S02]  /*1f30*/  LEA R202, P1, R164, c[0x0][0x168], 0x1 ;  /* 0x00005a00a4ca7a11 */ /* 0x000fc400078208ff */
[----:B------:R-:W-:Y:S02]  /*1f40*/  LEA R204, P2, R165, c[0x0][0x168], 0x1 ;  /* 0x00005a00a5cc7a11 */ /* 0x000fe400078408ff */
[----:B------:R-:W-:Y:S02]  /*1f50*/  LEA R192, P3, R166, c[0x0][0x168], 0x1 ;  /* 0x00005a00a6c07a11 */ /* 0x000fe400078608ff */
[----:B------:R-:W-:Y:S02]  /*1f60*/  LEA R194, P4, R167, c[0x0][0x168], 0x1 ;  /* 0x00005a00a7c27a11 */ /* 0x000fe400078808ff */
[C---:B------:R-:W-:Y:S02]  /*1f70*/  LOP3.LUT R188, R10.reuse, 0x10, RZ, 0x3c, !PT ;  /* 0x000000100abc7812 */ /* 0x040fe400078e3cff */
[C---:B------:R-:W-:Y:S02]  /*1f80*/  LOP3.LUT R189, R10.reuse, 0x20, RZ, 0x3c, !PT ;  /* 0x000000200abd7812 */ /* 0x040fe400078e3cff */
[----:B------:R-:W-:-:S02]  /*1f90*/  LOP3.LUT R224, R10, 0x30, RZ, 0x3c, !PT ;  /* 0x000000300ae07812 */ /* 0x000fc400078e3cff */
[C---:B------:R-:W-:Y:S02]  /*1fa0*/  LOP3.LUT R225, R10.reuse, 0x40, RZ, 0x3c, !PT ;  /* 0x000000400ae17812 */ /* 0x040fe400078e3cff */
[C---:B------:R-:W-:Y:S02]  /*1fb0*/  LOP3.LUT R226, R10.reuse, 0x50, RZ, 0x3c, !PT ;  /* 0x000000500ae27812 */ /* 0x040fe400078e3cff */
[C---:B------:R-:W-:Y:S02]  /*1fc0*/  LOP3.LUT R227, R10.reuse, 0x60, RZ, 0x3c, !PT ;  /* 0x000000600ae37812 */ /* 0x040fe400078e3cff */
[----:B------:R-:W-:Y:S02]  /*1fd0*/  LOP3.LUT R228, R10, 0x70, RZ, 0x3c, !PT ;  /* 0x000000700ae47812 */ /* 0x000fe400078e3cff */
[----:B------:R-:W-:Y:S02]  /*1fe0*/  LOP3.LUT R229, R7, 0x40, RZ, 0x3c, !PT ;  /* 0x0000004007e57812 */ /* 0x000fe400078e3cff */
[----:B------:R-:W-:-:S02]  /*1ff0*/  LEA.HI.X.SX32 R197, R161, c[0x0][0x16c], 0x1, P5 ;  /* 0x00005b00a1c57a11 */ /* 0x000fc400028f0eff */
[----:B------:R-:W-:Y:S02]  /*2000*/  LEA.HI.X.SX32 R199, R162, c[0x0][0x16c], 0x1, P6 ;  /* 0x00005b00a2c77a11 */ /* 0x000fe400030f0eff */
[----:B------:R-:W-:Y:S02]  /*2010*/  LEA.HI.X.SX32 R201, R163, c[0x0][0x16c], 0x1, P0 ;  /* 0x00005b00a3c97a11 */ /* 0x000fe400000f0eff */
[----:B------:R-:W-:Y:S02]  /*2020*/  LEA.HI.X.SX32 R203, R164, c[0x0][0x16c], 0x1, P1 ;  /* 0x00005b00a4cb7a11 */ /* 0x000fe400008f0eff */
[----:B------:R-:W-:Y:S02]  /*2030*/  LEA.HI.X.SX32 R205, R165, c[0x0][0x16c], 0x1, P2 ;  /* 0x00005b00a5cd7a11 */ /* 0x000fe400010f0eff */
[----:B------:R-:W-:Y:S02]  /*2040*/  LEA.HI.X.SX32 R193, R166, c[0x0][0x16c], 0x1, P3 ;  /* 0x00005b00a6c17a11 */ /* 0x000fe400018f0eff */
[----:B------:R-:W-:-:S02]  /*2050*/  LEA.HI.X.SX32 R195, R167, c[0x0][0x16c], 0x1, P4 ;  /* 0x00005b00a7c37a11 */ /* 0x000fc400020f0eff */
.L_x_2:
[----:B------:R-:W-:Y:S01]  /*2060*/  ISETP.GT.AND P0, PT, R232, 0x1, PT ;  /* 0x00000001e800780c */ /* 0x000fe20003f04270 */
[----:B------:R-:W-:Y:S01]  /*2070*/  IMAD.MOV.U32 R159, RZ, RZ, c[0x0][0x188] ;  /* 0x00006200ff9f7624 */ /* 0x000fe200078e00ff */
[----:B------:R-:W-:-:S02]  /*2080*/  PRMT R153, RZ, 0x7610, R153 ;  /* 0x00007610ff997816 */ /* 0x000fc40000000099 */
[C---:B------:R-:W-:Y:S01]  /*2090*/  ISETP.GT.AND P1, PT, R232.reuse, 0x2, PT ;  /* 0x00000002e800780c */ /* 0x040fe20003f24270 */
[----:B------:R-:W-:Y:S01]  /*20a0*/  IMAD.WIDE R158, R159, 0x2, R190 ;  /* 0x000000029f9e7825 */ /* 0x000fe200078e02be */
[C---:B------:R-:W-:Y:S02]  /*20b0*/  ISETP.GT.AND P2, PT, R232.reuse, 0x3, PT ;  /* 0x00000003e800780c */ /* 0x040fe40003f44270 */
[C---:B------:R-:W-:Y:S02]  /*20c0*/  ISETP.GT.AND P3, PT, R232.reuse, 0x5, PT ;  /* 0x00000005e800780c */ /* 0x040fe40003f64270 */
[----:B------:R-:W-:-:S03]  /*20d0*/  ISETP.GT.AND P4, PT, R232, 0x6, PT ;  /* 0x00000006e800780c */ /* 0x000fc60003f84270 */
[----:B------:R0:W2:Y:S01]  /*20e0*/  @P0 LDG.E.U16 R153, [R158.64] ;  /* 0x000000049e990981 */ /* 0x0000a2000c1e1500 */
[----:B------:R-:W-:Y:S01]  /*20f0*/  ISETP.GT.AND P0, PT, R232, 0x4, PT ;  /* 0x00000004e800780c */ /* 0x000fe20003f04270 */
[----:B------:R-:W-:Y:S01]  /*2100*/  IMAD.WIDE R154, R186, 0x2, R190 ;  /* 0x00000002ba9a7825 */ /* 0x000fe200078e02be */
[----:B------:R-:W-:Y:S02]  /*2110*/  PRMT R152, RZ, 0x7610, R152 ;  /* 0x00007610ff987816 */ /* 0x000fe40000000098 */
[----:B------:R-:W-:Y:S01]  /*2120*/  PRMT R161, RZ, 0x7610, R161 ;  /* 0x00007610ffa17816 */ /* 0x000fe200000000a1 */
[----:B------:R-:W-:Y:S01]  /*2130*/  IMAD.WIDE R156, R185, 0x2, R190 ;  /* 0x00000002b99c7825 */ /* 0x000fe200078e02be */
[----:B------:R-:W-:Y:S02]  /*2140*/  PRMT R160, RZ, 0x7610, R160 ;  /* 0x00007610ffa07816 */ /* 0x000fe400000000a0 */
[----:B------:R-:W-:Y:S01]  /*2150*/  PRMT R167, RZ, 0x7610, R167 ;  /* 0x00007610ffa77816 */ /* 0x000fe200000000a7 */
[----:B0-----:R-:W-:Y:S01]  /*2160*/  IMAD.WIDE R158, R184, 0x2, R190 ;  /* 0x00000002b89e7825 */ /* 0x001fe200078e02be */
[----:B------:R-:W-:Y:S01]  /*2170*/  PRMT R166, RZ, 0x7610, R166 ;  /* 0x00007610ffa67816 */ /* 0x000fe200000000a6 */
[----:B------:R0:W3:Y:S02]  /*2180*/  @P1 LDG.E.U16 R152, [R154.64] ;  /* 0x000000049a981981 */ /* 0x0000e4000c1e1500 */
[----:B------:R-:W-:-:S04]  /*2190*/  IMAD.WIDE R162, R23, 0x2, R190 ;  /* 0x0000000217a27825 */ /* 0x000fc800078e02be */
[----:B------:R-:W-:Y:S01]  /*21a0*/  IMAD.WIDE R164, R22, 0x2, R190 ;  /* 0x0000000216a47825 */ /* 0x000fe200078e02be */
[----:B------:R1:W4:Y:S01]  /*21b0*/  @P2 LDG.E.U16 R161, [R156.64] ;  /* 0x000000049ca12981 */ /* 0x000322000c1e1500 */
[C---:B------:R-:W-:Y:S02]  /*21c0*/  ISETP.GT.AND P1, PT, R232.reuse, 0x8, PT ;  /* 0x00000008e800780c */ /* 0x040fe40003f24270 */
[C---:B------:R-:W-:Y:S01]  /*21d0*/  ISETP.GT.AND P2, PT, R232.reuse, 0x9, PT ;  /* 0x00000009e800780c */ /* 0x040fe20003f44270 */
[----:B------:R5:W2:Y:S01]  /*21e0*/  @P0 LDG.E.U16 R160, [R158.64] ;  /* 0x000000049ea00981 */ /* 0x000aa2000c1e1500 */
[----:B------:R-:W-:-:S03]  /*21f0*/  ISETP.GT.AND P0, PT, R232, 0x7, PT ;  /* 0x00000007e800780c */ /* 0x000fc60003f04270 */
[----:B------:R1:W2:Y:S01]  /*2200*/  @P3 LDG.E.U16 R167, [R162.64] ;  /* 0x00000004a2a73981 */ /* 0x0002a2000c1e1500 */
[----:B------:R-:W-:-:S03]  /*2210*/  ISETP.GT.AND P3, PT, R232, 0xa, PT ;  /* 0x0000000ae800780c */ /* 0x000fc60003f64270 */
[----:B------:R5:W2:Y:S01]  /*2220*/  @P4 LDG.E.U16 R166, [R164.64] ;  /* 0x00000004a4a64981 */ /* 0x000aa2000c1e1500 */
[----:B------:R-:W-:Y:S01]  /*2230*/  ISETP.GT.AND P4, PT, R232, 0xb, PT ;  /* 0x0000000be800780c */ /* 0x000fe20003f84270 */
[----:B0-----:R-:W-:Y:S01]  /*2240*/  IMAD.WIDE R154, R21, 0x2, R190 ;  /* 0x00000002159a7825 */ /* 0x001fe200078e02be */
[----:B------:R-:W-:Y:S02]  /*2250*/  PRMT R169, RZ, 0x7610, R169 ;  /* 0x00007610ffa97816 */ /* 0x000fe400000000a9 */
[----:B------:R-:W-:Y:S01]  /*2260*/  PRMT R171, RZ, 0x7610, R171 ;  /* 0x00007610ffab7816 */ /* 0x000fe200000000ab */
[----:B-1----:R-:W-:Y:S01]  /*2270*/  IMAD.WIDE R156, R20, 0x2, R190 ;  /* 0x00000002149c7825 */ /* 0x002fe200078e02be */
[----:B------:R-:W-:Y:S02]  /*2280*/  PRMT R173, RZ, 0x7610, R173 ;  /* 0x00007610ffad7816 */ /* 0x000fe400000000ad */
[----:B------:R-:W-:Y:S01]  /*2290*/  PRMT R168, RZ, 0x7610, R168 ;  /* 0x00007610ffa87816 */ /* 0x000fe200000000a8 */
[----:B-----5:R-:W-:Y:S01]  /*22a0*/  IMAD.WIDE R158, R19, 0x2, R190 ;  /* 0x00000002139e7825 */ /* 0x020fe200078e02be */
[----:B------:R-:W-:Y:S01]  /*22b0*/  PRMT R175, RZ, 0x7610, R175 ;  /* 0x00007610ffaf7816 */ /* 0x000fe200000000af */
[----:B------:R0:W5:Y:S02]  /*22c0*/  @P0 LDG.E.U16 R169, [R154.64] ;  /* 0x000000049aa90981 */ /* 0x000164000c1e1500 */
[----:B------:R-:W-:-:S04]  /*22d0*/  IMAD.WIDE R162, R18, 0x2, R190 ;  /* 0x0000000212a27825 */ /* 0x000fc800078e02be */
[----:B------:R-:W-:Y:S01]  /*22e0*/  IMAD.WIDE R164, R17, 0x2, R190 ;  /* 0x0000000211a47825 */ /* 0x000fe200078e02be */
[----:B------:R1:W2:Y:S01]  /*22f0*/  @P1 LDG.E.U16 R171, [R156.64] ;  /* 0x000000049cab1981 */ /* 0x0002a2000c1e1500 */
[C---:B------:R-:W-:Y:S02]  /*2300*/  ISETP.GT.AND P1, PT, R232.reuse, 0xc, PT ;  /* 0x0000000ce800780c */ /* 0x040fe40003f24270 */
[C---:B------:R-:W-:Y:S01]  /*2310*/  ISETP.GT.AND P0, PT, R232.reuse, RZ, PT ;  /* 0x000000ffe800720c */ /* 0x040fe20003f04270 */
[----:B------:R0:W3:Y:S01]  /*2320*/  @P2 LDG.E.U16 R173, [R158.64] ;  /* 0x000000049ead2981 */ /* 0x0000e2000c1e1500 */
[----:B------:R-:W-:-:S03]  /*2330*/  ISETP.GT.AND P2, PT, R232, 0xd, PT ;  /* 0x0000000de800780c */ /* 0x000fc60003f44270 */
[----:B------:R0:W3:Y:S01]  /*2340*/  @P3 LDG.E.U16 R168, [R162.64] ;  /* 0x00000004a2a83981 */ /* 0x0000e2000c1e1500 */
[----:B------:R-:W-:-:S03]  /*2350*/  ISETP.GT.AND P3, PT, R232, 0xe, PT ;  /* 0x0000000ee800780c */ /* 0x000fc60003f64270 */
[----:B------:R0:W3:Y:S01]  /*2360*/  @P4 LDG.E.U16 R175, [R164.64] ;  /* 0x00000004a4af4981 */ /* 0x0000e2000c1e1500 */
[----:B------:R-:W-:Y:S01]  /*2370*/  ISETP.GT.AND P4, PT, R232, 0xf, PT ;  /* 0x0000000fe800780c */ /* 0x000fe20003f84270 */
[----:B-1----:R-:W-:Y:S01]  /*2380*/  IMAD.WIDE R156, R16, 0x2, R190 ;  /* 0x00000002109c7825 */ /* 0x002fe200078e02be */
[----:B------:R-:W-:Y:S02]  /*2390*/  PRMT R170, RZ, 0x7610, R170 ;  /* 0x00007610ffaa7816 */ /* 0x000fe400000000aa */
[----:B------:R-:W-:Y:S01]  /*23a0*/  PRMT R177, RZ, 0x7610, R177 ;  /* 0x00007610ffb17816 */ /* 0x000fe200000000b1 */
[----:B0-----:R-:W-:Y:S01]  /*23b0*/  IMAD.WIDE R158, R15, 0x2, R190 ;  /* 0x000000020f9e7825 */ /* 0x001fe200078e02be */
[----:B------:R-:W-:Y:S02]  /*23c0*/  PRMT R172, RZ, 0x7610, R172 ;  /* 0x00007610ffac7816 */ /* 0x000fe400000000ac */
[----:B------:R-:W-:Y:S01]  /*23d0*/  PRMT R179, RZ, 0x7610, R179 ;  /* 0x00007610ffb37816 */ /* 0x000fe200000000b3 */
[----:B------:R-:W-:Y:S01]  /*23e0*/  IMAD.WIDE R162, R14, 0x2, R190 ;  /* 0x000000020ea27825 */ /* 0x000fe200078e02be */
[----:B------:R-:W-:Y:S01]  /*23f0*/  PRMT R181, RZ, 0x7610, R181 ;  /* 0x00007610ffb57816 */ /* 0x000fe200000000b5 */
[----:B------:R0:W3:Y:S02]  /*2400*/  @P1 LDG.E.U16 R170, [R156.64] ;  /* 0x000000049caa1981 */ /* 0x0000e4000c1e1500 */
[----:B------:R-:W-:-:S02]  /*2410*/  IMAD.WIDE R164, R13, 0x2, R190 ;  /* 0x000000020da47825 */ /* 0x000fc400078e02be */
[----:B------:R1:W3:Y:S04]  /*2420*/  @P2 LDG.E.U16 R177, [R158.64] ;  /* 0x000000049eb12981 */ /* 0x0002e8000c1e1500 */
[----:B------:R0:W3:Y:S04]  /*2430*/  @P3 LDG.E.U16 R172, [R162.64] ;  /* 0x00000004a2ac3981 */ /* 0x0000e8000c1e1500 */
[----:B------:R0:W3:Y:S04]  /*2440*/  @P4 LDG.E.U16 R179, [R164.64] ;  /* 0x00000004a4b34981 */ /* 0x0000e8000c1e1500 */
[----:B------:R1:W3:Y:S04]  /*2450*/  @P0 LDG.E.U16 R181, [R190.64] ;  /* 0x00000004beb50981 */ /* 0x0002e8000c1e1500 */
[----:B------:R-:W-:Y:S01]  /*2460*/  BAR.SYNC.DEFER_BLOCKING 0x0 ;  /* 0x0000000000007b1d */ /* 0x000fe20000010000 */
[----:B------:R-:W-:Y:S01]  /*2470*/  ISETP.GE.AND P1, PT, R9, R232, PT ;  /* 0x000000e80900720c */ /* 0x000fe20003f26270 */
[----:B0-----:R-:W-:Y:S01]  /*2480*/  IMAD.WIDE R156, R187, 0x2, R192 ;  /* 0x00000002bb9c7825 */ /* 0x001fe200078e02c0 */
[----:B------:R-:W-:-:S02]  /*2490*/  PRMT R231, RZ, 0x7610, R231 ;  /* 0x00007610ffe77816 */ /* 0x000fc400000000e7 */
[----:B------:R-:W-:Y:S01]  /*24a0*/  PRMT R183, RZ, 0x7610, R183 ;  /* 0x00007610ffb77816 */ /* 0x000fe200000000b7 */
[C---:B------:R-:W-:Y:S01]  /*24b0*/  IMAD.WIDE R154, R187.reuse, 0x2, R194 ;  /* 0x00000002bb9a7825 */ /* 0x040fe200078e02c2 */
[----:B------:R-:W-:Y:S02]  /*24c0*/  PRMT R235, RZ, 0x7610, R235 ;  /* 0x00007610ffeb7816 */ /* 0x000fe400000000eb */
[----:B------:R-:W-:Y:S01]  /*24d0*/  PRMT R237, RZ, 0x7610, R237 ;  /* 0x00007610ffed7816 */ /* 0x000fe200000000ed */
[C---:B-1----:R-:W-:Y:S01]  /*24e0*/  IMAD.WIDE R158, R187.reuse, 0x2, R200 ;  /* 0x00000002bb9e7825 */ /* 0x042fe200078e02c8 */
[----:B------:R-:W-:Y:S02]  /*24f0*/  PRMT R239, RZ, 0x7610, R239 ;  /* 0x00007610ffef7816 */ /* 0x000fe400000000ef */
[----:B------:R-:W-:Y:S01]  /*2500*/  PRMT R241, RZ, 0x7610, R241 ;  /* 0x00007610fff17816 */ /* 0x000fe200000000f1 */
[----:B------:R-:W-:-:S04]  /*2510*/  IMAD.WIDE R162, R187, 0x2, R198 ;  /* 0x00000002bba27825 */ /* 0x000fc800078e02c6 */
[C---:B------:R-:W-:Y:S01]  /*2520*/  IMAD.WIDE R164, R187.reuse, 0x2, R196 ;  /* 0x00000002bba47825 */ /* 0x040fe200078e02c4 */
[----:B------:R0:W5:Y:S01]  /*2530*/  @!P1 LDG.E.U16 R231, [R156.64] ;  /* 0x000000049ce79981 */ /* 0x000162000c1e1500 */
[----:B------:R-:W-:Y:S02]  /*2540*/  PRMT R233, RZ, 0x7610, R233 ;  /* 0x00007610ffe97816 */ /* 0x000fe400000000e9 */
[----:B------:R-:W-:Y:S01]  /*2550*/  PRMT R249, RZ, 0x7610, R249 ;  /* 0x00007610fff97816 */ /* 0x000fe200000000f9 */
[----:B------:R1:W5:Y:S01]  /*2560*/  @!P1 LDG.E.U16 R183, [R154.64] ;  /* 0x000000049ab79981 */ /* 0x000362000c1e1500 */
[----:B------:R-:W-:Y:S02]  /*2570*/  PRMT R247, RZ, 0x7610, R247 ;  /* 0x00007610fff77816 */ /* 0x000fe400000000f7 */
[----:B------:R-:W-:Y:S01]  /*2580*/  PRMT R245, RZ, 0x7610, R245 ;  /* 0x00007610fff57816 */ /* 0x000fe200000000f5 */
[----:B------:R1:W5:Y:S01]  /*2590*/  @!P1 LDG.E.U16 R237, [R158.64] ;  /* 0x000000049eed9981 */ /* 0x000362000c1e1500 */
[----:B0-----:R-:W-:Y:S01]  /*25a0*/  IMAD.WIDE R156, R187, 0x2, R202 ;  /* 0x00000002bb9c7825 */ /* 0x001fe200078e02ca */
[----:B------:R-:W-:-:S02]  /*25b0*/  PRMT R243, RZ, 0x7610, R243 ;  /* 0x00007610fff37816 */ /* 0x000fc400000000f3 */
[----:B------:R0:W5:Y:S01]  /*25c0*/  @!P1 LDG.E.U16 R239, [R162.64] ;  /* 0x00000004a2ef9981 */ /* 0x000162000c1e1500 */
[----:B-1----:R-:W-:-:S03]  /*25d0*/  IMAD.WIDE R154, R187, 0x2, R204 ;  /* 0x00000002bb9a7825 */ /* 0x002fc600078e02cc */
[----:B------:R1:W5:Y:S01]  /*25e0*/  @!P1 LDG.E.U16 R235, [R156.64] ;  /* 0x000000049ceb9981 */ /* 0x000362000c1e1500 */
[----:B------:R-:W-:-:S03]  /*25f0*/  IMAD.WIDE R158, R187, 0x2, R210 ;  /* 0x00000002bb9e7825 */ /* 0x000fc600078e02d2 */
[----:B------:R1:W5:Y:S01]  /*2600*/  @!P1 LDG.E.U16 R241, [R164.64] ;  /* 0x00000004a4f19981 */ /* 0x000362000c1e1500 */
[C---:B0-----:R-:W-:Y:S01]  /*2610*/  IMAD.WIDE R162, R187.reuse, 0x2, R208 ;  /* 0x00000002bba27825 */ /* 0x041fe200078e02d0 */
[----:B------:R-:W-:Y:S02]  /*2620*/  PRMT R251, RZ, 0x7610, R251 ;  /* 0x00007610fffb7816 */ /* 0x000fe400000000fb */
[----:B------:R0:W5:Y:S01]  /*2630*/  @!P1 LDG.E.U16 R233, [R154.64] ;  /* 0x000000049ae99981 */ /* 0x000162000c1e1500 */
[C---:B-1----:R-:W-:Y:S01]  /*2640*/  IMAD.WIDE R156, R187.reuse, 0x2, R212 ;  /* 0x00000002bb9c7825 */ /* 0x042fe200078e02d4 */
[----:B------:R-:W-:Y:S02]  /*2650*/  PRMT R176, RZ, 0x7610, R176 ;  /* 0x00007610ffb07816 */ /* 0x000fe400000000b0 */
[----:B------:R1:W5:Y:S01]  /*2660*/  @!P1 LDG.E.U16 R247, [R158.64] ;  /* 0x000000049ef79981 */ /* 0x000362000c1e1500 */
[----:B------:R-:W-:Y:S01]  /*2670*/  IMAD.WIDE R164, R187, 0x2, R206 ;  /* 0x00000002bba47825 */ /* 0x000fe200078e02ce */
[----:B------:R-:W-:-:S02]  /*2680*/  PRMT R180, RZ, 0x7610, R180 ;  /* 0x00007610ffb47816 */ /* 0x000fc400000000b4 */
[----:B------:R1:W5:Y:S01]  /*2690*/  @!P1 LDG.E.U16 R249, [R156.64] ;  /* 0x000000049cf99981 */ /* 0x000362000c1e1500 */
[----:B------:R-:W-:Y:S01]  /*26a0*/  PRMT R234, RZ, 0x7610, R234 ;  /* 0x00007610ffea7816 */ /* 0x000fe200000000ea */
[C---:B0-----:R-:W-:Y:S01]  /*26b0*/  IMAD.WIDE R154, R187.reuse, 0x2, R218 ;  /* 0x00000002bb9a7825 */ /* 0x041fe200078e02da */
[----:B------:R-:W-:Y:S01]  /*26c0*/  PRMT R236, RZ, 0x7610, R236 ;  /* 0x00007610ffec7816 */ /* 0x000fe200000000ec */
[----:B------:R0:W5:Y:S02]  /*26d0*/  @!P1 LDG.E.U16 R245, [R162.64] ;  /* 0x00000004a2f59981 */ /* 0x000164000c1e1500 */
[C---:B-1----:R-:W-:Y:S02]  /*26e0*/  IMAD.WIDE R158, R187.reuse, 0x2, R214 ;  /* 0x00000002bb9e7825 */ /* 0x042fe400078e02d6 */
[----:B------:R1:W5:Y:S02]  /*26f0*/  @!P1 LDG.E.U16 R243, [R164.64] ;  /* 0x00000004a4f39981 */ /* 0x000364000c1e1500 */
[----:B------:R-:W-:-:S02]  /*2700*/  IMAD.WIDE R156, R187, 0x2, R216 ;  /* 0x00000002bb9c7825 */ /* 0x000fc400078e02d8 */
[----:B------:R-:W5:Y:S02]  /*2710*/  @!P1 LDG.E.U16 R251, [R154.64] ;  /* 0x000000049afb9981 */ /* 0x000f64000c1e1500 */
[C---:B0-----:R-:W-:Y:S02]  /*2720*/  IMAD.WIDE R162, R187.reuse, 0x2, R222 ;  /* 0x00000002bba27825 */ /* 0x041fe400078e02de */
[----:B------:R-:W5:Y:S02]  /*2730*/  @!P1 LDG.E.U16 R176, [R156.64] ;  /* 0x000000049cb09981 */ /* 0x000f64000c1e1500 */
[----:B-1----:R-:W-:Y:S02]  /*2740*/  IMAD.WIDE R164, R187, 0x2, R220 ;  /* 0x00000002bba47825 */ /* 0x002fe400078e02dc */
[----:B------:R-:W5:Y:S04]  /*2750*/  @!P1 LDG.E.U16 R180, [R158.64] ;  /* 0x000000049eb49981 */ /* 0x000f68000c1e1500 */
[----:B------:R-:W5:Y:S04]  /*2760*/  @!P1 LDG.E.U16 R234, [R162.64] ;  /* 0x00000004a2ea9981 */ /* 0x000f68000c1e1500 */
[----:B------:R-:W5:Y:S01]  /*2770*/  @!P1 LDG.E.U16 R236, [R164.64] ;  /* 0x00000004a4ec9981 */ /* 0x000f62000c1e1500 */
[----:B------:R-:W-:-:S04]  /*2780*/  IADD3 R230, R230, -0x1, RZ ;  /* 0xffffffffe6e67810 */ /* 0x000fc80007ffe0ff */
[----:B------:R-:W-:Y:S01]  /*2790*/  ISETP.NE.U32.AND P0, PT, R230, RZ, PT ;  /* 0x000000ffe600720c */ /* 0x000fe20003f05070 */
[----:B------:R-:W-:Y:S01]  /*27a0*/  IMAD.WIDE R220, R11, 0x2, R220 ;  /* 0x000000020bdc7825 */ /* 0x000fe200078e02dc */
[----:B------:R-:W-:-:S03]  /*27b0*/  IADD3 R232, R232, -0x10, RZ ;  /* 0xfffffff0e8e87810 */ /* 0x000fc60007ffe0ff */
[----:B------:R-:W-:-:S04]  /*27c0*/  IMAD.WIDE R222, R11, 0x2, R222 ;  /* 0x000000020bde7825 */ /* 0x000fc800078e02de */
        /* <DEDUP_REMOVED lines=14> */
[----:B------:R-:W-:Y:S01]  /*28b0*/  IMAD.WIDE R190, R12, 0x2, R190 ;  /* 0x000000020cbe7825 */ /* 0x000fe200078e02be */
[----:B--2---:R-:W-:Y:S04]  /*28c0*/  STS.U16 [R10+0x800], R171 ;  /* 0x000800ab0a007388 */ /* 0x004fe80000000400 */
[----:B---3--:R-:W-:Y:S04]  /*28d0*/  STS.U16 [R10], R181 ;  /* 0x000000b50a007388 */ /* 0x008fe80000000400 */
[----:B------:R-:W-:Y:S04]  /*28e0*/  STS.U16 [R188+0x100], R153 ;  /* 0x00010099bc007388 */ /* 0x000fe80000000400 */
[----:B------:R-:W-:Y:S04]  /*28f0*/  STS.U16 [R188+0x900], R173 ;  /* 0x000900adbc007388 */ /* 0x000fe80000000400 */
[----:B------:R-:W-:Y:S04]  /*2900*/  STS.U16 [R189+0x200], R152 ;  /* 0x00020098bd007388 */ /* 0x000fe80000000400 */
[----:B------:R-:W-:Y:S04]  /*2910*/  STS.U16 [R189+0xa00], R168 ;  /* 0x000a00a8bd007388 */ /* 0x000fe80000000400 */
[----:B----4-:R-:W-:Y:S04]  /*2920*/  STS.U16 [R224+0x300], R161 ;  /* 0x000300a1e0007388 */ /* 0x010fe80000000400 */
[----:B------:R-:W-:Y:S04]  /*2930*/  STS.U16 [R224+0xb00], R175 ;  /* 0x000b00afe0007388 */ /* 0x000fe80000000400 */
[----:B------:R-:W-:Y:S04]  /*2940*/  STS.U16 [R225+0x400], R160 ;  /* 0x000400a0e1007388 */ /* 0x000fe80000000400 */
[----:B------:R-:W-:Y:S04]  /*2950*/  STS.U16 [R225+0xc00], R170 ;  /* 0x000c00aae1007388 */ /* 0x000fe80000000400 */
[----:B------:R-:W-:Y:S04]  /*2960*/  STS.U16 [R226+0x500], R167 ;  /* 0x000500a7e2007388 */ /* 0x000fe80000000400 */
[----:B------:R-:W-:Y:S04]  /*2970*/  STS.U16 [R226+0xd00], R177 ;  /* 0x000d00b1e2007388 */ /* 0x000fe80000000400 */
[----:B------:R-:W-:Y:S04]  /*2980*/  STS.U16 [R227+0x600], R166 ;  /* 0x000600a6e3007388 */ /* 0x000fe80000000400 */
[----:B------:R-:W-:Y:S04]  /*2990*/  STS.U16 [R227+0xe00], R172 ;  /* 0x000e00ace3007388 */ /* 0x000fe80000000400 */
[----:B-----5:R-:W-:Y:S04]  /*29a0*/  STS.U16 [R228+0x700], R169 ;  /* 0x000700a9e4007388 */ /* 0x020fe80000000400 */
[----:B------:R-:W-:Y:S04]  /*29b0*/  STS.U16 [R228+0xf00], R179 ;  /* 0x000f00b3e4007388 */ /* 0x000fe80000000400 */
        /* <DEDUP_REMOVED lines=16> */
[----:B------:R-:W-:Y:S06]  /*2ac0*/  BAR.SYNC.DEFER_BLOCKING 0x0 ;  /* 0x0000000000007b1d */ /* 0x000fec0000010000 */
[----:B------:R-:W-:Y:S04]  /*2ad0*/  LDSM.16.MT88.4 R152, [R7] ;  /* 0x000000000798783b */ /* 0x000fe80000004200 */
[----:B------:R-:W0:Y:S04]  /*2ae0*/  LDSM.16.M88.4 R156, [R8+0x1000] ;  /* 0x00100000089c783b */ /* 0x000e280000000200 */
[----:B------:R-:W1:Y:S04]  /*2af0*/  LDSM.16.M88.4 R160, [R8+0x1400] ;  /* 0x0014000008a0783b */ /* 0x000e680000000200 */
[----:B------:R-:W2:Y:S04]  /*2b00*/  LDSM.16.M88.4 R164, [R8+0x1800] ;  /* 0x0018000008a4783b */ /* 0x000ea80000000200 */
[----:B------:R-:W3:Y:S04]  /*2b10*/  LDSM.16.M88.4 R168, [R8+0x1c00] ;  /* 0x001c000008a8783b */ /* 0x000ee80000000200 */
[----:B------:R-:W4:Y:S04]  /*2b20*/  LDSM.16.MT88.4 R172, [R229] ;  /* 0x00000000e5ac783b */ /* 0x000f280000004200 */
[----:B------:R-:W5:Y:S04]  /*2b30*/  LDSM.16.MT88.4 R176, [R7+0x80] ;  /* 0x0000800007b0783b */ /* 0x000f680000004200 */
[----:B------:R-:W2:Y:S01]  /*2b40*/  LDSM.16.MT88.4 R180, [R229+0x80] ;  /* 0x00008000e5b4783b */ /* 0x000ea20000004200 */
[C---:B0-----:R-:W-:Y:S08]  /*2b50*/  HMMA.16816.F32 R148, R152.reuse, R156, R148 ;  /* 0x0000009c9894723c */ /* 0x041ff00000001894 */
[C---:B------:R-:W-:Y:S08]  /*2b60*/  HMMA.16816.F32 R144, R152.reuse, R158, R144 ;  /* 0x0000009e9890723c */ /* 0x040ff00000001890 */
[C---:B-1----:R-:W-:Y:S08]  /*2b70*/  HMMA.16816.F32 R140, R152.reuse, R160, R140 ;  /* 0x000000a0988c723c */ /* 0x042ff0000000188c */
[C---:B------:R-:W-:Y:S08]  /*2b80*/  HMMA.16816.F32 R136, R152.reuse, R162, R136 ;  /* 0x000000a29888723c */ /* 0x040ff00000001888 */
[C---:B--2---:R-:W-:Y:S08]  /*2b90*/  HMMA.16816.F32 R132, R152.reuse, R164, R132 ;  /* 0x000000a49884723c */ /* 0x044ff00000001884 */
[C---:B------:R-:W-:Y:S08]  /*2ba0*/  HMMA.16816.F32 R128, R152.reuse, R166, R128 ;  /* 0x000000a69880723c */ /* 0x040ff00000001880 */
[C---:B---3--:R-:W-:Y:S08]  /*2bb0*/  HMMA.16816.F32 R124, R152.reuse, R168, R124 ;  /* 0x000000a8987c723c */ /* 0x048ff0000000187c */
[----:B------:R-:W-:Y:S08]  /*2bc0*/  HMMA.16816.F32 R120, R152, R170, R120 ;  /* 0x000000aa9878723c */ /* 0x000ff00000001878 */
[C---:B----4-:R-:W-:Y:S08]  /*2bd0*/  HMMA.16816.F32 R116, R172.reuse, R156, R116 ;  /* 0x0000009cac74723c */ /* 0x050ff00000001874 */
[C---:B------:R-:W-:Y:S08]  /*2be0*/  HMMA.16816.F32 R112, R172.reuse, R158, R112 ;  /* 0x0000009eac70723c */ /* 0x040ff00000001870 */
[C---:B------:R-:W-:Y:S08]  /*2bf0*/  HMMA.16816.F32 R108, R172.reuse, R160, R108 ;  /* 0x000000a0ac6c723c */ /* 0x040ff0000000186c */
[C---:B------:R-:W-:Y:S08]  /*2c00*/  HMMA.16816.F32 R104, R172.reuse, R162, R104 ;  /* 0x000000a2ac68723c */ /* 0x040ff00000001868 */
[C---:B------:R-:W-:Y:S08]  /*2c10*/  HMMA.16816.F32 R100, R172.reuse, R164, R100 ;  /* 0x000000a4ac64723c */ /* 0x040ff00000001864 */
[C---:B------:R-:W-:Y:S08]  /*2c20*/  HMMA.16816.F32 R96, R172.reuse, R166, R96 ;  /* 0x000000a6ac60723c */ /* 0x040ff00000001860 */
[C---:B------:R-:W-:Y:S08]  /*2c30*/  HMMA.16816.F32 R92, R172.reuse, R168, R92 ;  /* 0x000000a8ac5c723c */ /* 0x040ff0000000185c */
[----:B------:R-:W-:Y:S08]  /*2c40*/  HMMA.16816.F32 R88, R172, R170, R88 ;  /* 0x000000aaac58723c */ /* 0x000ff00000001858 */
[C---:B-----5:R-:W-:Y:S08]  /*2c50*/  HMMA.16816.F32 R84, R176.reuse, R156, R84 ;  /* 0x0000009cb054723c */ /* 0x060ff00000001854 */
[C---:B------:R-:W-:Y:S08]  /*2c60*/  HMMA.16816.F32 R80, R176.reuse, R158, R80 ;  /* 0x0000009eb050723c */ /* 0x040ff00000001850 */
[C---:B------:R-:W-:Y:S08]  /*2c70*/  HMMA.16816.F32 R76, R176.reuse, R160, R76 ;  /* 0x000000a0b04c723c */ /* 0x040ff0000000184c */
[C---:B------:R-:W-:Y:S08]  /*2c80*/  HMMA.16816.F32 R72, R176.reuse, R162, R72 ;  /* 0x000000a2b048723c */ /* 0x040ff00000001848 */
[C---:B------:R-:W-:Y:S08]  /*2c90*/  HMMA.16816.F32 R68, R176.reuse, R164, R68 ;  /* 0x000000a4b044723c */ /* 0x040ff00000001844 */
[C---:B------:R-:W-:Y:S08]  /*2ca0*/  HMMA.16816.F32 R64, R176.reuse, R166, R64 ;  /* 0x000000a6b040723c */ /* 0x040ff00000001840 */
[C---:B------:R-:W-:Y:S08]  /*2cb0*/  HMMA.16816.F32 R60, R176.reuse, R168, R60 ;  /* 0x000000a8b03c723c */ /* 0x040ff0000000183c */
[----:B------:R-:W-:Y:S08]  /*2cc0*/  HMMA.16816.F32 R56, R176, R170, R56 ;  /* 0x000000aab038723c */ /* 0x000ff00000001838 */
[C---:B------:R-:W-:Y:S08]  /*2cd0*/  HMMA.16816.F32 R52, R180.reuse, R156, R52 ;  /* 0x0000009cb434723c */ /* 0x040ff00000001834 */
[C---:B------:R-:W-:Y:S08]  /*2ce0*/  HMMA.16816.F32 R48, R180.reuse, R158, R48 ;  /* 0x0000009eb430723c */ /* 0x040ff00000001830 */
[C---:B------:R-:W-:Y:S08]  /*2cf0*/  HMMA.16816.F32 R44, R180.reuse, R160, R44 ;  /* 0x000000a0b42c723c */ /* 0x040ff0000000182c */
[C---:B------:R-:W-:Y:S08]  /*2d00*/  HMMA.16816.F32 R40, R180.reuse, R162, R40 ;  /* 0x000000a2b428723c */ /* 0x040ff00000001828 */
[C---:B------:R-:W-:Y:S08]  /*2d10*/  HMMA.16816.F32 R36, R180.reuse, R164, R36 ;  /* 0x000000a4b424723c */ /* 0x040ff00000001824 */
[C---:B------:R-:W-:Y:S08]  /*2d20*/  HMMA.16816.F32 R32, R180.reuse, R166, R32 ;  /* 0x000000a6b420723c */ /* 0x040ff00000001820 */
[C---:B------:R-:W-:Y:S08]  /*2d30*/  HMMA.16816.F32 R28, R180.reuse, R168, R28 ;  /* 0x000000a8b41c723c */ /* 0x040ff0000000181c */
[----:B------:R-:W-:Y:S01]  /*2d40*/  HMMA.16816.F32 R24, R180, R170, R24 ;  /* 0x000000aab418723c */ /* 0x000fe20000001818 */
[----:B------:R-:W-:Y:S07]  /*2d50*/  @P0 BRA `(.L_x_2) ;  /* 0xfffff30000000947 */ /* 0x000fee000383ffff */
[----:B------:R-:W-:-:S14]  /*2d60*/  NOP ;  /* 0x0000000000007918 */ /* 0x000fdc0000000000 */
[----:B------:R-:W-:Y:S02]  /*2d70*/  F2FP.PACK_AB R161, R67, R66 ;  /* 0x0000004243a1723e */ /* 0x000fe400000000ff */
[----:B------:R-:W-:-:S02]  /*2d80*/  F2FP.PACK_AB R159, R25, R24 ;  /* 0x00000018199f723e */ /* 0x000fc400000000ff */
[----:B------:R-:W-:Y:S02]  /*2d90*/  F2FP.PACK_AB R67, R57, R56 ;  /* 0x000000383943723e */ /* 0x000fe400000000ff */
[----:B------:R-:W-:Y:S02]  /*2da0*/  F2FP.PACK_AB R66, R61, R60 ;  /* 0x0000003c3d42723e */ /* 0x000fe400000000ff */
[----:B------:R-:W-:Y:S02]  /*2db0*/  F2FP.PACK_AB R155, R27, R26 ;  /* 0x0000001a1b9b723e */ /* 0x000fe400000000ff */
[----:B------:R-:W-:Y:S02]  /*2dc0*/  F2FP.PACK_AB R163, R59, R58 ;  /* 0x0000003a3ba3723e */ /* 0x000fe400000000ff */
        /* <DEDUP_REMOVED lines=58> */
.L_x_1:
[----:B------:R-:W-:Y:S01]  /*3170*/  BAR.SYNC.DEFER_BLOCKING 0x0 ;  /* 0x0000000000007b1d */ /* 0x000fe20000010000 */
[----:B------:R-:W-:Y:S01]  /*3180*/  IMAD.SHL.U32 R6, R0, 0x200, RZ ;  /* 0x0000020000067824 */ /* 0x000fe200078e00ff */
[----:B------:R-:W-:Y:S01]  /*3190*/  ISETP.GE.AND P0, PT, R4, c[0x0][0x178], PT ;  /* 0x00005e0004007a0c */ /* 0x000fe20003f06270 */
[C---:B------:R-:W-:Y:S01]  /*31a0*/  IMAD.SHL.U32 R7, R0.reuse, 0x4, RZ ;  /* 0x0000000400077824 */ /* 0x040fe200078e00ff */
[C---:B------:R-:W-:Y:S01]  /*31b0*/  IADD3 R43, R3.reuse, 0x5, RZ ;  /* 0x00000005032b7810 */ /* 0x040fe20007ffe0ff */
[----:B------:R-:W-:Y:S01]  /*31c0*/  IMAD.SHL.U32 R8, R0, 0x40, RZ ;  /* 0x0000004000087824 */ /* 0x000fe200078e00ff */
[----:B------:R-:W-:Y:S01]  /*31d0*/  LOP3.LUT R6, R6, 0x3000, RZ, 0xc0, !PT ;  /* 0x0000300006067812 */ /* 0x000fe200078ec0ff */
[----:B------:R-:W-:Y:S01]  /*31e0*/  IMAD.SHL.U32 R0, R0, 0x800, RZ ;  /* 0x0000080000007824 */ /* 0x000fe200078e00ff */
[C---:B------:R-:W-:Y:S01]  /*31f0*/  ISETP.LT.AND P2, PT, R3.reuse, c[0x0][0x17c], !P0 ;  /* 0x00005f0003007a0c */ /* 0x040fe20004741270 */
[----:B------:R-:W-:Y:S01]  /*3200*/  IMAD R41, R3, c[0x0][0x198], RZ ;  /* 0x0000660003297a24 */ /* 0x000fe200078e02ff */
[----:B------:R-:W-:-:S02]  /*3210*/  LOP3.LUT R6, R6, 0x60, R5, 0xf8, !PT ;  /* 0x0000006006067812 */ /* 0x000fc400078ef805 */
[----:B------:R-:W-:Y:S02]  /*3220*/  LOP3.LUT R8, R8, 0x800, RZ, 0xc0, !PT ;  /* 0x0000080008087812 */ /* 0x000fe400078ec0ff */
[----:B------:R-:W-:Y:S02]  /*3230*/  LOP3.LUT R7, R6, 0x170, R7, 0x78, !PT ;  /* 0x0000017006077812 */ /* 0x000fe400078e7807 */
[----:B------:R-:W-:Y:S02]  /*3240*/  LOP3.LUT R5, R0, 0x3000, RZ, 0xc0, !PT ;  /* 0x0000300000057812 */ /* 0x000fe400078ec0ff */
[C---:B------:R-:W-:Y:S01]  /*3250*/  IADD3 R6, R3.reuse, 0x1, RZ ;  /* 0x0000000103067810 */ /* 0x040fe20007ffe0ff */
[----:B------:R-:W-:Y:S01]  /*3260*/  IMAD.IADD R52, R8, 0x1, R7 ;  /* 0x0000000108347824 */ /* 0x000fe200078e0207 */
[C---:B------:R-:W-:Y:S01]  /*3270*/  IADD3 R0, R3.reuse, 0x4, RZ ;  /* 0x0000000403007810 */ /* 0x040fe20007ffe0ff */
[----:B------:R-:W-:Y:S01]  /*3280*/  IMAD R36, R2, 0x10, R5 ;  /* 0x0000001002247824 */ /* 0x000fe200078e0205 */
[----:B------:R-:W-:-:S02]  /*3290*/  IADD3 R5, R3, 0x2, RZ ;  /* 0x0000000203057810 */ /* 0x000fc40007ffe0ff */
[----:B------:R-:W-:Y:S01]  /*32a0*/  STS.128 [R52], R144 ;  /* 0x0000009034007388 */ /* 0x000fe20000000c00 */
[----:B------:R-:W-:Y:S02]  /*32b0*/  IADD3 R2, R3, 0x3, RZ ;  /* 0x0000000303027810 */ /* 0x000fe40007ffe0ff */
[C---:B------:R-:W-:Y:S01]  /*32c0*/  LOP3.LUT R39, R36.reuse, 0x20, RZ, 0x3c, !PT ;  /* 0x0000002024277812 */ /* 0x040fe200078e3cff */
[----:B------:R-:W-:Y:S01]  /*32d0*/  STS.128 [R52+0x80], R24 ;  /* 0x0000801834007388 */ /* 0x000fe20000000c00 */
[C---:B------:R-:W-:Y:S02]  /*32e0*/  LOP3.LUT R38, R36.reuse, 0x40, RZ, 0x3c, !PT ;  /* 0x0000004024267812 */ /* 0x040fe400078e3cff */
[----:B------:R-:W-:Y:S01]  /*32f0*/  LOP3.LUT R37, R36, 0x60, RZ, 0x3c, !PT ;  /* 0x0000006024257812 */ /* 0x000fe200078e3cff */
[----:B------:R-:W-:Y:S01]  /*3300*/  STS.128 [R52+0x200], R112 ;  /* 0x0002007034007388 */ /* 0x000fe20000000c00 */
[----:B------:R-:W-:Y:S01]  /*3310*/  ISETP.LT.AND P4, PT, R2, c[0x0][0x17c], !P0 ;  /* 0x00005f0002007a0c */ /* 0x000fe20004781270 */
[----:B------:R-:W-:Y:S01]  /*3320*/  IMAD R2, R4, c[0x0][0x194], RZ ;  /* 0x0000650004027a24 */ /* 0x000fe200078e02ff */
[----:B------:R-:W-:Y:S01]  /*3330*/  ISETP.LT.AND P1, PT, R6, c[0x0][0x17c], !P0 ;  /* 0x00005f0006007a0c */ /* 0x000fe20004721270 */
[----:B------:R-:W-:Y:S01]  /*3340*/  STS.128 [R52+0x280], R20 ;  /* 0x0002801434007388 */ /* 0x000fe20000000c00 */
[----:B------:R-:W-:-:S02]  /*3350*/  ISETP.LT.AND P5, PT, R5, c[0x0][0x17c], !P0 ;  /* 0x00005f0005007a0c */ /* 0x000fc400047a1270 */
[----:B------:R-:W-:Y:S01]  /*3360*/  ISETP.LT.AND P3, PT, R0, c[0x0][0x17c], !P0 ;  /* 0x00005f0000007a0c */ /* 0x000fe20004761270 */
[----:B------:R-:W-:Y:S01]  /*3370*/  STS.128 [R52+0x400], R80 ;  /* 0x0004005034007388 */ /* 0x000fe20000000c00 */
[C---:B------:R-:W-:Y:S02]  /*3380*/  LEA R0, P6, R2.reuse, c[0x0][0x170], 0x1 ;  /* 0x00005c0002007a11 */ /* 0x040fe400078c08ff */
[C---:B------:R-:W-:Y:S01]  /*3390*/  IADD3 R45, R41.reuse, c[0x0][0x198], RZ ;  /* 0x00006600292d7a10 */ /* 0x040fe20007ffe0ff */
[----:B------:R-:W-:Y:S01]  /*33a0*/  STS.128 [R52+0x480], R16 ;  /* 0x0004801034007388 */ /* 0x000fe20000000c00 */
[----:B------:R-:W-:Y:S02]  /*33b0*/  LEA.HI.X.SX32 R2, R2, c[0x0][0x174], 0x1, P6 ;  /* 0x00005d0002027a11 */ /* 0x000fe400030f0eff */
[----:B------:R-:W-:Y:S01]  /*33c0*/  LEA R40, P6, R41, R0, 0x1 ;  /* 0x0000000029287211 */ /* 0x000fe200078c08ff */
[----:B------:R0:W-:Y:S01]  /*33d0*/  STS.128 [R52+0x600], R48 ;  /* 0x0006003034007388 */ /* 0x0001e20000000c00 */
[----:B------:R-:W-:-:S02]  /*33e0*/  IADD3 R47, R45, c[0x0][0x198], RZ ;  /* 0x000066002d2f7a10 */ /* 0x000fc40007ffe0ff */
[----:B------:R-:W-:Y:S01]  /*33f0*/  LEA.HI.X.SX32 R41, R41, R2, 0x1, P6 ;  /* 0x0000000229297211 */ /* 0x000fe200030f0eff */
[----:B------:R-:W-:Y:S04]  /*3400*/  STS.128 [R52+0x680], R12 ;  /* 0x0006800c34007388 */ /* 0x000fe80000000c00 */
[----:B------:R-:W-:Y:S01]  /*3410*/  BAR.SYNC.DEFER_BLOCKING 0x0 ;  /* 0x0000000000007b1d */ /* 0x000fe20000010000 */
[----:B------:R-:W-:Y:S02]  /*3420*/  LEA R42, P6, R45, R0, 0x1 ;  /* 0x000000002d2a7211 */ /* 0x000fe400078c08ff */
[----:B------:R-:W-:Y:S02]  /*3430*/  IADD3 R46, R3, 0x6, RZ ;  /* 0x00000006032e7810 */ /* 0x000fe40007ffe0ff */
[----:B0-----:R-:W-:Y:S01]  /*3440*/  IADD3 R49, R47, c[0x0][0x198], RZ ;  /* 0x000066002f317a10 */ /* 0x001fe20007ffe0ff */
[----:B------:R-:W-:Y:S04]  /*3450*/  LDS.128 R8, [R36] ;  /* 0x0000000024087984 */ /* 0x000fe80000000c00 */
[----:B------:R-:W-:Y:S04]  /*3460*/  LDS.128 R28, [R36+0x800] ;  /* 0x00080000241c7984 */ /* 0x000fe80000000c00 */
[----:B------:R-:W0:Y:S04]  /*3470*/  LDS.128 R20, [R39] ;  /* 0x0000000027147984 */ /* 0x000e280000000c00 */
[----:B------:R-:W-:Y:S04]  /*3480*/  LDS.128 R24, [R39+0x800] ;  /* 0x0008000027187984 */ /* 0x000fe80000000c00 */
[----:B------:R-:W1:Y:S04]  /*3490*/  LDS.128 R16, [R38] ;  /* 0x0000000026107984 */ /* 0x000e680000000c00 */
[----:B------:R-:W-:Y:S04]  /*34a0*/  LDS.128 R12, [R38+0x800] ;  /* 0x00080000260c7984 */ /* 0x000fe80000000c00 */
[----:B------:R-:W2:Y:S04]  /*34b0*/  LDS.128 R32, [R37] ;  /* 0x0000000025207984 */ /* 0x000ea80000000c00 */
[----:B------:R-:W3:Y:S04]  /*34c0*/  LDS.128 R4, [R37+0x800] ;  /* 0x0008000025047984 */ /* 0x000ee80000000c00 */
[----:B------:R-:W-:Y:S01]  /*34d0*/  BAR.SYNC.DEFER_BLOCKING 0x0 ;  /* 0x0000000000007b1d */ /* 0x000fe20000010000 */
[----:B0-----:R-:W-:-:S05]  /*34e0*/  PRMT R48, R20, 0x7632, R48 ;  /* 0x0000763214307816 */ /* 0x001fca0000000030 */
[----:B------:R-:W-:Y:S04]  /*34f0*/  STS.128 [R52], R128 ;  /* 0x0000008034007388 */ /* 0x000fe80000000c00 */
[----:B------:R-:W-:Y:S04]  /*3500*/  STS.128 [R52+0x80], R60 ;  /* 0x0000803c34007388 */ /* 0x000fe80000000c00 */
[----:B------:R-:W-:Y:S04]  /*3510*/  STS.128 [R52+0x200], R96 ;  /* 0x0002006034007388 */ /* 0x000fe80000000c00 */
[----:B------:R-:W-:Y:S04]  /*3520*/  STS.128 [R52+0x280], R56 ;  /* 0x0002803834007388 */ /* 0x000fe80000000c00 */
[----:B------:R-:W-:Y:S04]  /*3530*/  STS.128 [R52+0x400], R64 ;  /* 0x0004004034007388 */ /* 0x000fe80000000c00 */
[----:B------:R-:W-:Y:S04]  /*3540*/  STS.128 [R52+0x480], R160 ;  /* 0x000480a034007388 */ /* 0x000fe80000000c00 */
[----:B------:R-:W-:Y:S04]  /*3550*/  STS.128 [R52+0x600], R156 ;  /* 0x0006009c34007388 */ /* 0x000fe80000000c00 */
[----:B------:R-:W-:Y:S04]  /*3560*/  STS.128 [R52+0x680], R152 ;  /* 0x0006809834007388 */ /* 0x000fe80000000c00 */
[----:B------:R-:W-:Y:S06]  /*3570*/  BAR.SYNC.DEFER_BLOCKING 0x0 ;  /* 0x0000000000007b1d */ /* 0x000fec0000010000 */
[----:B------:R0:W-:Y:S01]  /*3580*/  @P2 STG.E.U16 [R40.64], R8 ;  /* 0x0000000828002986 */ /* 0x0001e2000c101504 */
[----:B------:R-:W-:-:S02]  /*3590*/  ISETP.LT.AND P2, PT, R43, c[0x0][0x17c], !P0 ;  /* 0x00005f002b007a0c */ /* 0x000fc40004741270 */
[----:B------:R-:W-:Y:S02]  /*35a0*/  LEA.HI.X.SX32 R43, R45, R2, 0x1, P6 ;  /* 0x000000022d2b7211 */ /* 0x000fe400030f0eff */
[----:B------:R-:W-:-:S04]  /*35b0*/  LEA R44, P6, R47, R0, 0x1 ;  /* 0x000000002f2c7211 */ /* 0x000fc800078c08ff */
[----:B------:R-:W-:Y:S02]  /*35c0*/  LEA.HI.X.SX32 R45, R47, R2, 0x1, P6 ;  /* 0x000000022f2d7211 */ /* 0x000fe400030f0eff */
[C---:B------:R-:W-:Y:S02]  /*35d0*/  IADD3 R47, R49.reuse, c[0x0][0x198], RZ ;  /* 0x00006600312f7a10 */ /* 0x040fe40007ffe0ff */
[----:B0-----:R-:W-:Y:S02]  /*35e0*/  PRMT R41, R8, 0x7632, R41 ;  /* 0x0000763208297816 */ /* 0x001fe40000000029 */
[----:B------:R-:W-:Y:S02]  /*35f0*/  LEA R40, P6, R49, R0, 0x1 ;  /* 0x0000000031287211 */ /* 0x000fe400078c08ff */
[----:B------:R-:W-:Y:S01]  /*3600*/  IADD3 R8, R3, 0x7, RZ ;  /* 0x0000000703087810 */ /* 0x000fe20007ffe0ff */
[----:B------:R0:W-:Y:S01]  /*3610*/  @P1 STG.E.U16 [R42.64], R41 ;  /* 0x000000292a001986 */ /* 0x0001e2000c101504 */
[----:B------:R-:W-:-:S03]  /*3620*/  ISETP.LT.AND P1, PT, R46, c[0x0][0x17c], !P0 ;  /* 0x00005f002e007a0c */ /* 0x000fc60004721270 */
[----:B------:R4:W-:Y:S01]  /*3630*/  @P5 STG.E.U16 [R44.64], R20 ;  /* 0x000000142c005986 */ /* 0x0009e2000c101504 */
[----:B------:R-:W-:Y:S02]  /*3640*/  ISETP.LT.AND P5, PT, R8, c[0x0][0x17c], !P0 ;  /* 0x00005f0008007a0c */ /* 0x000fe400047a1270 */
[----:B------:R-:W-:Y:S02]  /*3650*/  IADD3 R8, R3, 0x8, RZ ;  /* 0x0000000803087810 */ /* 0x000fe40007ffe0ff */
[----:B0-----:R-:W-:Y:S02]  /*3660*/  LEA.HI.X.SX32 R41, R49, R2, 0x1, P6 ;  /* 0x0000000231297211 */ /* 0x001fe400030f0eff */
[C---:B------:R-:W-:Y:S02]  /*3670*/  LEA R46, P6, R47.reuse, R0, 0x1 ;  /* 0x000000002f2e7211 */ /* 0x040fe400078c08ff */
[C---:B------:R-:W-:Y:S01]  /*3680*/  IADD3 R43, R47.reuse, c[0x0][0x198], RZ ;  /* 0x000066002f2b7a10 */ /* 0x040fe20007ffe0ff */
[----:B------:R0:W-:Y:S01]  /*3690*/  @P4 STG.E.U16 [R40.64], R48 ;  /* 0x0000003028004986 */ /* 0x0001e2000c101504 */
[----:B------:R-:W-:-:S02]  /*36a0*/  LEA.HI.X.SX32 R47, R47, R2, 0x1, P6 ;  /* 0x000000022f2f7211 */ /* 0x000fc400030f0eff */
[C---:B------:R-:W-:Y:S02]  /*36b0*/  LEA R42, P6, R43.reuse, R0, 0x1 ;  /* 0x000000002b2a7211 */ /* 0x040fe400078c08ff */
[C---:B----4-:R-:W-:Y:S01]  /*36c0*/  IADD3 R45, R43.reuse, c[0x0][0x198], RZ ;  /* 0x000066002b2d7a10 */ /* 0x050fe20007ffe0ff */
[----:B-1----:R1:W-:Y:S01]  /*36d0*/  @P3 STG.E.U16 [R46.64], R16 ;  /* 0x000000102e003986 */ /* 0x0023e2000c101504 */
[----:B------:R-:W-:Y:S02]  /*36e0*/  LEA.HI.X.SX32 R43, R43, R2, 0x1, P6 ;  /* 0x000000022b2b7211 */ /* 0x000fe400030f0eff */
[C---:B------:R-:W-:Y:S02]  /*36f0*/  LEA R44, P6, R45.reuse, R0, 0x1 ;  /* 0x000000002d2c7211 */ /* 0x040fe400078c08ff */
[----:B------:R-:W-:Y:S02]  /*3700*/  ISETP.LT.AND P4, PT, R8, c[0x0][0x17c], !P0 ;  /* 0x00005f0008007a0c */ /* 0x000fe40004781270 */
[----:B0-----:R-:W-:-:S02]  /*3710*/  IADD3 R41, R45, c[0x0][0x198], RZ ;  /* 0x000066002d297a10 */ /* 0x001fc40007ffe0ff */
[----:B------:R-:W-:Y:S02]  /*3720*/  LEA.HI.X.SX32 R45, R45, R2, 0x1, P6 ;  /* 0x000000022d2d7211 */ /* 0x000fe400030f0eff */
[----:B------:R-:W-:Y:S02]  /*3730*/  IADD3 R8, R3, 0x9, RZ ;  /* 0x0000000903087810 */ /* 0x000fe40007ffe0ff */
[----:B------:R-:W-:Y:S02]  /*3740*/  PRMT R20, R16, 0x7632, R20 ;  /* 0x0000763210147816 */ /* 0x000fe40000000014 */
[C---:B------:R-:W-:Y:S02]  /*3750*/  LEA R40, P6, R41.reuse, R0, 0x1 ;  /* 0x0000000029287211 */ /* 0x040fe400078c08ff */
[----:B-1----:R-:W-:Y:S01]  /*3760*/  IADD3 R47, R41, c[0x0][0x198], RZ ;  /* 0x00006600292f7a10 */ /* 0x002fe20007ffe0ff */
[----:B------:R0:W-:Y:S01]  /*3770*/  @P2 STG.E.U16 [R42.64], R20 ;  /* 0x000000142a002986 */ /* 0x0001e2000c101504 */
[----:B------:R-:W-:-:S02]  /*3780*/  ISETP.LT.AND P3, PT, R8, c[0x0][0x17c], !P0 ;  /* 0x00005f0008007a0c */ /* 0x000fc40004761270 */
[----:B------:R-:W-:Y:S01]  /*3790*/  LEA.HI.X.SX32 R41, R41, R2, 0x1, P6 ;  /* 0x0000000229297211 */ /* 0x000fe200030f0eff */
[----:B--2---:R1:W-:Y:S01]  /*37a0*/  @P1 STG.E.U16 [R44.64], R32 ;  /* 0x000000202c001986 */ /* 0x0043e2000c101504 */
[----:B------:R-:W-:Y:S02]  /*37b0*/  IADD3 R8, R3, 0xa, RZ ;  /* 0x0000000a03087810 */ /* 0x000fe40007ffe0ff */
[----:B------:R-:W-:Y:S02]  /*37c0*/  LEA R46, P6, R47, R0, 0x1 ;  /* 0x000000002f2e7211 */ /* 0x000fe400078c08ff */
[----:B------:R-:W-:Y:S02]  /*37d0*/  ISETP.LT.AND P2, PT, R8, c[0x0][0x17c], !P0 ;  /* 0x00005f0008007a0c */ /* 0x000fe40004741270 */
[----:B------:R-:W-:Y:S02]  /*37e0*/  IADD3 R8, R3, 0xb, RZ ;  /* 0x0000000b03087810 */ /* 0x000fe40007ffe0ff */
[----:B0-----:R-:W-:-:S02]  /*37f0*/  IADD3 R43, R47, c[0x0][0x198], RZ ;  /* 0x000066002f2b7a10 */ /* 0x001fc40007ffe0ff */
[----:B------:R-:W-:Y:S02]  /*3800*/  LEA.HI.X.SX32 R47, R47, R2, 0x1, P6 ;  /* 0x000000022f2f7211 */ /* 0x000fe400030f0eff */
[----:B------:R-:W-:Y:S02]  /*3810*/  PRMT R16, R32, 0x7632, R16 ;  /* 0x0000763220107816 */ /* 0x000fe40000000010 */
[C---:B------:R-:W-:Y:S02]  /*3820*/  LEA R42, P6, R43.reuse, R0, 0x1 ;  /* 0x000000002b2a7211 */ /* 0x040fe400078c08ff */
[C---:B-1----:R-:W-:Y:S01]  /*3830*/  IADD3 R45, R43.reuse, c[0x0][0x198], RZ ;  /* 0x000066002b2d7a10 */ /* 0x042fe20007ffe0ff */
[----:B------:R0:W-:Y:S01]  /*3840*/  @P5 STG.E.U16 [R40.64], R16 ;  /* 0x0000001028005986 */ /* 0x0001e2000c101504 */
[----:B------:R-:W-:Y:S02]  /*3850*/  ISETP.LT.AND P1, PT, R8, c[0x0][0x17c], !P0 ;  /* 0x00005f0008007a0c */ /* 0x000fe40004721270 */
[----:B------:R-:W-:Y:S01]  /*3860*/  LEA.HI.X.SX32 R43, R43, R2, 0x1, P6 ;  /* 0x000000022b2b7211 */ /* 0x000fe200030f0eff */
[----:B------:R1:W-:Y:S01]  /*3870*/  @P4 STG.E.U16 [R46.64], R28 ;  /* 0x0000001c2e004986 */ /* 0x0003e2000c101504 */
[----:B------:R-:W-:-:S02]  /*3880*/  IADD3 R8, R3, 0xc, RZ ;  /* 0x0000000c03087810 */ /* 0x000fc40007ffe0ff */
[----:B------:R-:W-:Y:S02]  /*3890*/  LEA R44, P6, R45, R0, 0x1 ;  /* 0x000000002d2c7211 */ /* 0x000fe400078c08ff */
[----:B------:R-:W-:Y:S02]  /*38a0*/  ISETP.LT.AND P5, PT, R8, c[0x0][0x17c], !P0 ;  /* 0x00005f0008007a0c */ /* 0x000fe400047a1270 */
[----:B------:R-:W-:Y:S02]  /*38b0*/  IADD3 R8, R3, 0xd, RZ ;  /* 0x0000000d03087810 */ /* 0x000fe40007ffe0ff */
[C---:B0-----:R-:W-:Y:S02]  /*38c0*/  IADD3 R41, R45.reuse, c[0x0][0x198], RZ ;  /* 0x000066002d297a10 */ /* 0x041fe40007ffe0ff */
[----:B------:R-:W-:Y:S02]  /*38d0*/  LEA.HI.X.SX32 R45, R45, R2, 0x1, P6 ;  /* 0x000000022d2d7211 */ /* 0x000fe400030f0eff */
[----:B------:R-:W-:-:S02]  /*38e0*/  PRMT R20, R28, 0x7632, R20 ;  /* 0x000076321c147816 */ /* 0x000fc40000000014 */
[C---:B------:R-:W-:Y:S02]  /*38f0*/  LEA R40, P6, R41.reuse, R0, 0x1 ;  /* 0x0000000029287211 */ /* 0x040fe400078c08ff */
[C---:B-1----:R-:W-:Y:S01]  /*3900*/  IADD3 R47, R41.reuse, c[0x0][0x198], RZ ;  /* 0x00006600292f7a10 */ /* 0x042fe20007ffe0ff */
[----:B------:R0:W-:Y:S01]  /*3910*/  @P3 STG.E.U16 [R42.64], R20 ;  /* 0x000000142a003986 */ /* 0x0001e2000c101504 */
[----:B------:R-:W-:Y:S02]  /*3920*/  ISETP.LT.AND P4, PT, R8, c[0x0][0x17c], !P0 ;  /* 0x00005f0008007a0c */ /* 0x000fe40004781270 */
[----:B------:R-:W-:Y:S01]  /*3930*/  LEA.HI.X.SX32 R41, R41, R2, 0x1, P6 ;  /* 0x0000000229297211 */ /* 0x000fe200030f0eff */
[----:B------:R1:W-:Y:S01]  /*3940*/  @P2 STG.E.U16 [R44.64], R24 ;  /* 0x000000182c002986 */ /* 0x0003e2000c101504 */
[----:B------:R-:W-:Y:S02]  /*3950*/  IADD3 R8, R3, 0xe, RZ ;  /* 0x0000000e03087810 */ /* 0x000fe40007ffe0ff */
[----:B------:R-:W-:-:S02]  /*3960*/  LEA R46, P6, R47, R0, 0x1 ;  /* 0x000000002f2e7211 */ /* 0x000fc400078c08ff */
[----:B------:R-:W-:Y:S02]  /*3970*/  ISETP.LT.AND P3, PT, R8, c[0x0][0x17c], !P0 ;  /* 0x00005f0008007a0c */ /* 0x000fe40004761270 */
[----:B------:R-:W-:Y:S02]  /*3980*/  IADD3 R8, R3, 0xf, RZ ;  /* 0x0000000f03087810 */ /* 0x000fe40007ffe0ff */
[C---:B0-----:R-:W-:Y:S02]  /*3990*/  IADD3 R43, R47.reuse, c[0x0][0x198], RZ ;  /* 0x000066002f2b7a10 */ /* 0x041fe40007ffe0ff */
[----:B------:R-:W-:Y:S02]  /*39a0*/  LEA.HI.X.SX32 R47, R47, R2, 0x1, P6 ;  /* 0x000000022f2f7211 */ /* 0x000fe400030f0eff */
[----:B------:R-:W-:Y:S02]  /*39b0*/  PRMT R16, R24, 0x7632, R16 ;  /* 0x0000763218107816 */ /* 0x000fe40000000010 */
[----:B------:R-:W-:-:S02]  /*39c0*/  LEA R42, P6, R43, R0, 0x1 ;  /* 0x000000002b2a7211 */ /* 0x000fc400078c08ff */
[C---:B-1----:R-:W-:Y:S01]  /*39d0*/  IADD3 R45, R43.reuse, c[0x0][0x198], RZ ;  /* 0x000066002b2d7a10 */ /* 0x042fe20007ffe0ff */
[----:B------:R0:W-:Y:S01]  /*39e0*/  @P1 STG.E.U16 [R40.64], R16 ;  /* 0x0000001028001986 */ /* 0x0001e2000c101504 */
[----:B------:R-:W-:Y:S02]  /*39f0*/  ISETP.LT.AND P2, PT, R8, c[0x0][0x17c], !P0 ;  /* 0x00005f0008007a0c */ /* 0x000fe40004741270 */
[----:B------:R-:W-:Y:S01]  /*3a00*/  LEA.HI.X.SX32 R43, R43, R2, 0x1, P6 ;  /* 0x000000022b2b7211 */ /* 0x000fe200030f0eff */
[----:B------:R1:W-:Y:S01]  /*3a10*/  @P5 STG.E.U16 [R46.64], R12 ;  /* 0x0000000c2e005986 */ /* 0x0003e2000c101504 */
[----:B------:R-:W-:Y:S02]  /*3a20*/  IADD3 R8, R3, 0x10, RZ ;  /* 0x0000001003087810 */ /* 0x000fe40007ffe0ff */
[----:B------:R-:W-:Y:S02]  /*3a30*/  LEA R44, P6, R45, R0, 0x1 ;  /* 0x000000002d2c7211 */ /* 0x000fe400078c08ff */
[----:B------:R-:W-:-:S02]  /*3a40*/  ISETP.LT.AND P1, PT, R8, c[0x0][0x17c], !P0 ;  /* 0x00005f0008007a0c */ /* 0x000fc40004721270 */
[----:B------:R-:W-:Y:S02]  /*3a50*/  IADD3 R8, R3, 0x11, RZ ;  /* 0x0000001103087810 */ /* 0x000fe40007ffe0ff */
[C---:B0-----:R-:W-:Y:S02]  /*3a60*/  IADD3 R41, R45.reuse, c[0x0][0x198], RZ ;  /* 0x000066002d297a10 */ /* 0x041fe40007ffe0ff */
[----:B------:R-:W-:Y:S02]  /*3a70*/  LEA.HI.X.SX32 R45, R45, R2, 0x1, P6 ;  /* 0x000000022d2d7211 */ /* 0x000fe400030f0eff */
[----:B------:R-:W-:Y:S02]  /*3a80*/  PRMT R20, R12, 0x7632, R20 ;  /* 0x000076320c147816 */ /* 0x000fe40000000014 */
[C---:B------:R-:W-:Y:S02]  /*3a90*/  LEA R40, P6, R41.reuse, R0, 0x1 ;  /* 0x0000000029287211 */ /* 0x040fe400078c08ff */
[----:B-1----:R-:W-:Y:S01]  /*3aa0*/  IADD3 R47, R41, c[0x0][0x198], RZ ;  /* 0x00006600292f7a10 */ /* 0x002fe20007ffe0ff */
[----:B------:R0:W-:Y:S01]  /*3ab0*/  @P4 STG.E.U16 [R42.64], R20 ;  /* 0x000000142a004986 */ /* 0x0001e2000c101504 */
[----:B------:R-:W-:-:S02]  /*3ac0*/  ISETP.LT.AND P5, PT, R8, c[0x0][0x17c], !P0 ;  /* 0x00005f0008007a0c */ /* 0x000fc400047a1270 */
[----:B------:R-:W-:Y:S01]  /*3ad0*/  LEA.HI.X.SX32 R41, R41, R2, 0x1, P6 ;  /* 0x0000000229297211 */ /* 0x000fe200030f0eff */
[----:B---3--:R1:W-:Y:S01]  /*3ae0*/  @P3 STG.E.U16 [R44.64], R4 ;  /* 0x000000042c003986 */ /* 0x0083e2000c101504 */
[----:B------:R-:W-:Y:S02]  /*3af0*/  IADD3 R8, R3, 0x12, RZ ;  /* 0x0000001203087810 */ /* 0x000fe40007ffe0ff */
[C---:B------:R-:W-:Y:S02]  /*3b00*/  LEA R46, P6, R47.reuse, R0, 0x1 ;  /* 0x000000002f2e7211 */ /* 0x040fe400078c08ff */
[----:B------:R-:W-:Y:S02]  /*3b10*/  ISETP.LT.AND P4, PT, R8, c[0x0][0x17c], !P0 ;  /* 0x00005f0008007a0c */ /* 0x000fe40004781270 */
[----:B------:R-:W-:Y:S02]  /*3b20*/  PRMT R12, R4, 0x7632, R12 ;  /* 0x00007632040c7816 */ /* 0x000fe4000000000c */
[----:B0-----:R-:W-:-:S02]  /*3b30*/  IADD3 R43, R47, c[0x0][0x198], RZ ;  /* 0x000066002f2b7a10 */ /* 0x001fc40007ffe0ff */
[----:B------:R-:W-:Y:S01]  /*3b40*/  LEA.HI.X.SX32 R47, R47, R2, 0x1, P6 ;  /* 0x000000022f2f7211 */ /* 0x000fe200030f0eff */
[----:B------:R0:W-:Y:S01]  /*3b50*/  @P2 STG.E.U16 [R40.64], R12 ;  /* 0x0000000c28002986 */ /* 0x0001e2000c101504 */
[----:B------:R-:W-:Y:S02]  /*3b60*/  IADD3 R8, R3, 0x13, RZ ;  /* 0x0000001303087810 */ /* 0x000fe40007ffe0ff */
[C---:B------:R-:W-:Y:S01]  /*3b70*/  LEA R42, P6, R43.reuse, R0, 0x1 ;  /* 0x000000002b2a7211 */ /* 0x040fe200078c08ff */
[----:B------:R2:W-:Y:S01]  /*3b80*/  @P1 STG.E.U16 [R46.64], R9 ;  /* 0x000000092e001986 */ /* 0x0005e2000c101504 */
[----:B-1----:R-:W-:Y:S02]  /*3b90*/  IADD3 R45, R43, c[0x0][0x198], RZ ;  /* 0x000066002b2d7a10 */ /* 0x002fe40007ffe0ff */
[----:B------:R-:W-:Y:S02]  /*3ba0*/  IADD3 R4, R3, 0x15, RZ ;  /* 0x0000001503047810 */ /* 0x000fe40007ffe0ff */
[----:B------:R-:W-:-:S02]  /*3bb0*/  ISETP.LT.AND P3, PT, R8, c[0x0][0x17c], !P0 ;  /* 0x00005f0008007a0c */ /* 0x000fc40004761270 */
[----:B------:R-:W-:Y:S02]  /*3bc0*/  LEA.HI.X.SX32 R43, R43, R2, 0x1, P6 ;  /* 0x000000022b2b7211 */ /* 0x000fe400030f0eff */
[----:B------:R-:W-:Y:S02]  /*3bd0*/  IADD3 R8, R3, 0x14, RZ ;  /* 0x0000001403087810 */ /* 0x000fe40007ffe0ff */
[----:B------:R-:W-:Y:S02]  /*3be0*/  PRMT R16, R9, 0x7632, R16 ;  /* 0x0000763209107816 */ /* 0x000fe40000000010 */
[C---:B------:R-:W-:Y:S02]  /*3bf0*/  LEA R44, P6, R45.reuse, R0, 0x1 ;  /* 0x000000002d2c7211 */ /* 0x040fe400078c08ff */
[----:B------:R-:W-:Y:S01]  /*3c00*/  ISETP.LT.AND P1, PT, R4, c[0x0][0x17c], !P0 ;  /* 0x00005f0004007a0c */ /* 0x000fe20004721270 */
[----:B------:R1:W-:Y:S01]  /*3c10*/  @P5 STG.E.U16 [R42.64], R16 ;  /* 0x000000102a005986 */ /* 0x0003e2000c101504 */
[----:B0-----:R-:W-:-:S02]  /*3c20*/  IADD3 R41, R45, c[0x0][0x198], RZ ;  /* 0x000066002d297a10 */ /* 0x001fc40007ffe0ff */
[----:B------:R-:W-:Y:S02]  /*3c30*/  IADD3 R4, R3, 0x16, RZ ;  /* 0x0000001603047810 */ /* 0x000fe40007ffe0ff */
[----:B------:R-:W-:Y:S02]  /*3c40*/  ISETP.LT.AND P2, PT, R8, c[0x0][0x17c], !P0 ;  /* 0x00005f0008007a0c */ /* 0x000fe40004741270 */
[----:B------:R-:W-:Y:S02]  /*3c50*/  LEA.HI.X.SX32 R45, R45, R2, 0x1, P6 ;  /* 0x000000022d2d7211 */ /* 0x000fe400030f0eff */
[C---:B------:R-:W-:Y:S02]  /*3c60*/  LEA R8, P6, R41.reuse, R0, 0x1 ;  /* 0x0000000029087211 */ /* 0x040fe400078c08ff */
[----:B------:R-:W-:Y:S01]  /*3c70*/  ISETP.LT.AND P5, PT, R4, c[0x0][0x17c], !P0 ;  /* 0x00005f0004007a0c */ /* 0x000fe200047a1270 */
[----:B------:R0:W-:Y:S01]  /*3c80*/  @P4 STG.E.U16 [R44.64], R21 ;  /* 0x000000152c004986 */ /* 0x0001e2000c101504 */
[----:B--2---:R-:W-:-:S02]  /*3c90*/  IADD3 R47, R41, c[0x0][0x198], RZ ;  /* 0x00006600292f7a10 */ /* 0x004fc40007ffe0ff */
[----:B------:R-:W-:Y:S02]  /*3ca0*/  IADD3 R4, R3, 0x17, RZ ;  /* 0x0000001703047810 */ /* 0x000fe40007ffe0ff */
[----:B------:R-:W-:Y:S02]  /*3cb0*/  LEA.HI.X.SX32 R9, R41, R2, 0x1, P6 ;  /* 0x0000000229097211 */ /* 0x000fe400030f0eff */
[----:B------:R-:W-:Y:S02]  /*3cc0*/  PRMT R12, R21, 0x7632, R12 ;  /* 0x00007632150c7816 */ /* 0x000fe4000000000c */
[C---:B------:R-:W-:Y:S02]  /*3cd0*/  LEA R40, P6, R47.reuse, R0, 0x1 ;  /* 0x000000002f287211 */ /* 0x040fe400078c08ff */
[----:B------:R-:W-:Y:S01]  /*3ce0*/  ISETP.LT.AND P4, PT, R4, c[0x0][0x17c], !P0 ;  /* 0x00005f0004007a0c */ /* 0x000fe20004781270 */
[----:B------:R2:W-:Y:S01]  /*3cf0*/  @P3 STG.E.U16 [R8.64], R12 ;  /* 0x0000000c08003986 */ /* 0x0005e2000c101504 */
[----:B-1----:R-:W-:-:S02]  /*3d00*/  IADD3 R43, R47, c[0x0][0x198], RZ ;  /* 0x000066002f2b7a10 */ /* 0x002fc40007ffe0ff */
[----:B------:R-:W-:Y:S02]  /*3d10*/  IADD3 R4, R3, 0x18, RZ ;  /* 0x0000001803047810 */ /* 0x000fe40007ffe0ff */
[----:B------:R-:W-:Y:S02]  /*3d20*/  LEA.HI.X.SX32 R41, R47, R2, 0x1, P6 ;  /* 0x000000022f297211 */ /* 0x000fe400030f0eff */
[C---:B------:R-:W-:Y:S02]  /*3d30*/  LEA R20, P6, R43.reuse, R0, 0x1 ;  /* 0x000000002b147211 */ /* 0x040fe400078c08ff */
[----:B------:R-:W-:Y:S01]  /*3d40*/  ISETP.LT.AND P3, PT, R4, c[0x0][0x17c], !P0 ;  /* 0x00005f0004007a0c */ /* 0x000fe20004761270 */
[----:B------:R1:W-:Y:S01]  /*3d50*/  @P2 STG.E.U16 [R40.64], R17 ;  /* 0x0000001128002986 */ /* 0x0003e2000c101504 */
[----:B0-----:R-:W-:Y:S02]  /*3d60*/  IADD3 R45, R43, c[0x0][0x198], RZ ;  /* 0x000066002b2d7a10 */ /* 0x001fe40007ffe0ff */
[----:B------:R-:W-:-:S02]  /*3d70*/  IADD3 R4, R3, 0x19, RZ ;  /* 0x0000001903047810 */ /* 0x000fc40007ffe0ff */
[----:B------:R-:W-:Y:S02]  /*3d80*/  LEA.HI.X.SX32 R21, R43, R2, 0x1, P6 ;  /* 0x000000022b157211 */ /* 0x000fe400030f0eff */
[----:B------:R-:W-:Y:S02]  /*3d90*/  PRMT R24, R17, 0x7632, R24 ;  /* 0x0000763211187816 */ /* 0x000fe40000000018 */
[C---:B------:R-:W-:Y:S02]  /*3da0*/  LEA R42, P6, R45.reuse, R0, 0x1 ;  /* 0x000000002d2a7211 */ /* 0x040fe400078c08ff */
[----:B------:R-:W-:Y:S01]  /*3db0*/  ISETP.LT.AND P2, PT, R4, c[0x0][0x17c], !P0 ;  /* 0x00005f0004007a0c */ /* 0x000fe20004741270 */
[----:B------:R0:W-:Y:S01]  /*3dc0*/  @P1 STG.E.U16 [R20.64], R24 ;  /* 0x0000001814001986 */ /* 0x0001e2000c101504 */
[----:B--2---:R-:W-:Y:S02]  /*3dd0*/  IADD3 R9, R45, c[0x0][0x198], RZ ;  /* 0x000066002d097a10 */ /* 0x004fe40007ffe0ff */
[----:B------:R-:W-:-:S02]  /*3de0*/  IADD3 R4, R3, 0x1a, RZ ;  /* 0x0000001a03047810 */ /* 0x000fc40007ffe0ff */
[----:B------:R-:W-:Y:S02]  /*3df0*/  LEA.HI.X.SX32 R43, R45, R2, 0x1, P6 ;  /* 0x000000022d2b7211 */ /* 0x000fe400030f0eff */
[C---:B------:R-:W-:Y:S02]  /*3e00*/  LEA R8, P6, R9.reuse, R0, 0x1 ;  /* 0x0000000009087211 */ /* 0x040fe400078c08ff */
[----:B------:R-:W-:Y:S01]  /*3e10*/  ISETP.LT.AND P1, PT, R4, c[0x0][0x17c], !P0 ;  /* 0x00005f0004007a0c */ /* 0x000fe20004721270 */
[----:B------:R2:W-:Y:S01]  /*3e20*/  @P5 STG.E.U16 [R42.64], R33 ;  /* 0x000000212a005986 */ /* 0x0005e2000c101504 */
[----:B-1----:R-:W-:Y:S02]  /*3e30*/  IADD3 R17, R9, c[0x0][0x198], RZ ;  /* 0x0000660009117a10 */ /* 0x002fe40007ffe0ff */
[----:B------:R-:W-:Y:S02]  /*3e40*/  IADD3 R4, R3, 0x1b, RZ ;  /* 0x0000001b03047810 */ /* 0x000fe40007ffe0ff */
[----:B------:R-:W-:-:S02]  /*3e50*/  LEA.HI.X.SX32 R9, R9, R2, 0x1, P6 ;  /* 0x0000000209097211 */ /* 0x000fc400030f0eff */
[----:B------:R-:W-:Y:S02]  /*3e60*/  PRMT R12, R33, 0x7632, R12 ;  /* 0x00007632210c7816 */ /* 0x000fe4000000000c */
[C---:B------:R-:W-:Y:S02]  /*3e70*/  LEA R16, P6, R17.reuse, R0, 0x1 ;  /* 0x0000000011107211 */ /* 0x040fe400078c08ff */
[----:B------:R-:W-:Y:S01]  /*3e80*/  ISETP.LT.AND P5, PT, R4, c[0x0][0x17c], !P0 ;  /* 0x00005f0004007a0c */ /* 0x000fe200047a1270 */
[----:B------:R1:W-:Y:S01]  /*3e90*/  @P4 STG.E.U16 [R8.64], R12 ;  /* 0x0000000c08004986 */ /* 0x0003e2000c101504 */
[----:B0-----:R-:W-:Y:S02]  /*3ea0*/  IADD3 R21, R17, c[0x0][0x198], RZ ;  /* 0x0000660011157a10 */ /* 0x001fe40007ffe0ff */
[----:B------:R-:W-:Y:S02]  /*3eb0*/  IADD3 R4, R3, 0x1c, RZ ;  /* 0x0000001c03047810 */ /* 0x000fe40007ffe0ff */
[----:B------:R-:W-:-:S02]  /*3ec0*/  LEA.HI.X.SX32 R17, R17, R2, 0x1, P6 ;  /* 0x0000000211117211 */ /* 0x000fc400030f0eff */
[C---:B------:R-:W-:Y:S02]  /*3ed0*/  LEA R20, P6, R21.reuse, R0, 0x1 ;  /* 0x0000000015147211 */ /* 0x040fe400078c08ff */
[----:B------:R-:W-:Y:S01]  /*3ee0*/  ISETP.LT.AND P4, PT, R4, c[0x0][0x17c], !P0 ;  /* 0x00005f0004007a0c */ /* 0x000fe20004781270 */
[----:B------:R0:W-:Y:S01]  /*3ef0*/  @P3 STG.E.U16 [R16.64], R29 ;  /* 0x0000001d10003986 */ /* 0x0001e2000c101504 */
[----:B--2---:R-:W-:Y:S02]  /*3f00*/  IADD3 R33, R21, c[0x0][0x198], RZ ;  /* 0x0000660015217a10 */ /* 0x004fe40007ffe0ff */
[----:B------:R-:W-:Y:S02]  /*3f10*/  IADD3 R4, R3, 0x1d, RZ ;  /* 0x0000001d03047810 */ /* 0x000fe40007ffe0ff */
[----:B------:R-:W-:Y:S02]  /*3f20*/  LEA.HI.X.SX32 R21, R21, R2, 0x1, P6 ;  /* 0x0000000215157211 */ /* 0x000fe400030f0eff */
[----:B------:R-:W-:-:S02]  /*3f30*/  PRMT R24, R29, 0x7632, R24 ;  /* 0x000076321d187816 */ /* 0x000fc40000000018 */
[C---:B------:R-:W-:Y:S02]  /*3f40*/  LEA R32, P6, R33.reuse, R0, 0x1 ;  /* 0x0000000021207211 */ /* 0x040fe400078c08ff */
[----:B------:R-:W-:Y:S01]  /*3f50*/  ISETP.LT.AND P3, PT, R4, c[0x0][0x17c], !P0 ;  /* 0x00005f0004007a0c */ /* 0x000fe20004761270 */
[----:B------:R2:W-:Y:S01]  /*3f60*/  @P2 STG.E.U16 [R20.64], R24 ;  /* 0x0000001814002986 */ /* 0x0005e2000c101504 */
[----:B-1----:R-:W-:Y:S02]  /*3f70*/  IADD3 R9, R33, c[0x0][0x198], RZ ;  /* 0x0000660021097a10 */ /* 0x002fe40007ffe0ff */
[----:B------:R-:W-:Y:S02]  /*3f80*/  IADD3 R4, R3, 0x1e, RZ ;  /* 0x0000001e03047810 */ /* 0x000fe40007ffe0ff */
[----:B------:R-:W-:Y:S02]  /*3f90*/  LEA.HI.X.SX32 R33, R33, R2, 0x1, P6 ;  /* 0x0000000221217211 */ /* 0x000fe400030f0eff */
[----:B------:R-:W-:-:S02]  /*3fa0*/  LEA R8, P6, R9, R0, 0x1 ;  /* 0x0000000009087211 */ /* 0x000fc400078c08ff */
[----:B------:R-:W-:Y:S01]  /*3fb0*/  ISETP.LT.AND P2, PT, R4, c[0x0][0x17c], !P0 ;  /* 0x00005f0004007a0c */ /* 0x000fe20004741270 */
[----:B------:R1:W-:Y:S01]  /*3fc0*/  @P1 STG.E.U16 [R32.64], R25 ;  /* 0x0000001920001986 */ /* 0x0003e2000c101504 */
[----:B0-----:R-:W-:Y:S02]  /*3fd0*/  IADD3 R17, R9, c[0x0][0x198], RZ ;  /* 0x0000660009117a10 */ /* 0x001fe40007ffe0ff */
[----:B------:R-:W-:Y:S02]  /*3fe0*/  IADD3 R4, R3, 0x1f, RZ ;  /* 0x0000001f03047810 */ /* 0x000fe40007ffe0ff */
[----:B------:R-:W-:Y:S02]  /*3ff0*/  LEA.HI.X.SX32 R9, R9, R2, 0x1, P6 ;  /* 0x0000000209097211 */ /* 0x000fe400030f0eff */
[----:B------:R-:W-:Y:S02]  /*4000*/  PRMT R12, R25, 0x7632, R12 ;  /* 0x00007632190c7816 */ /* 0x000fe4000000000c */
[----:B------:R-:W-:-:S02]  /*4010*/  LEA R16, P6, R17, R0, 0x1 ;  /* 0x0000000011107211 */ /* 0x000fc400078c08ff */
[----:B------:R-:W-:Y:S01]  /*4020*/  ISETP.LT.AND P1, PT, R4, c[0x0][0x17c], !P0 ;  /* 0x00005f0004007a0c */ /* 0x000fe20004721270 */
[----:B------:R0:W-:Y:S01]  /*4030*/  @P5 STG.E.U16 [R8.64], R12 ;  /* 0x0000000c08005986 */ /* 0x0001e2000c101504 */
[----:B--2---:R-:W-:Y:S02]  /*4040*/  IADD3 R21, R17, c[0x0][0x198], RZ ;  /* 0x0000660011157a10 */ /* 0x004fe40007ffe0ff */
[----:B------:R-:W-:Y:S02]  /*4050*/  IADD3 R4, R3, 0x20, RZ ;  /* 0x0000002003047810 */ /* 0x000fe40007ffe0ff */
[----:B------:R-:W-:Y:S02]  /*4060*/  LEA.HI.X.SX32 R17, R17, R2, 0x1, P6 ;  /* 0x0000000211117211 */ /* 0x000fe400030f0eff */
[C---:B------:R-:W-:Y:S02]  /*4070*/  LEA R20, P6, R21.reuse, R0, 0x1 ;  /* 0x0000000015147211 */ /* 0x040fe400078c08ff */
[----:B------:R-:W-:Y:S01]  /*4080*/  ISETP.LT.AND P5, PT, R4, c[0x0][0x17c], !P0 ;  /* 0x00005f0004007a0c */ /* 0x000fe200047a1270 */
[----:B------:R2:W-:Y:S01]  /*4090*/  @P4 STG.E.U16 [R16.64], R13 ;  /* 0x0000000d10004986 */ /* 0x0005e2000c101504 */
[----:B-1----:R-:W-:-:S02]  /*40a0*/  IADD3 R25, R21, c[0x0][0x198], RZ ;  /* 0x0000660015197a10 */ /* 0x002fc40007ffe0ff */
[----:B------:R-:W-:Y:S02]  /*40b0*/  IADD3 R4, R3, 0x21, RZ ;  /* 0x0000002103047810 */ /* 0x000fe40007ffe0ff */
[----:B------:R-:W-:Y:S02]  /*40c0*/  LEA.HI.X.SX32 R21, R21, R2, 0x1, P6 ;  /* 0x0000000215157211 */ /* 0x000fe400030f0eff */
[C---:B------:R-:W-:Y:S02]  /*40d0*/  LEA R24, P6, R25.reuse, R0, 0x1 ;  /* 0x0000000019187211 */ /* 0x040fe400078c08ff */
[----:B------:R-:W-:Y:S02]  /*40e0*/  ISETP.LT.AND P4, PT, R4, c[0x0][0x17c], !P0 ;  /* 0x00005f0004007a0c */ /* 0x000fe40004781270 */
[----:B0-----:R-:W-:Y:S02]  /*40f0*/  IADD3 R9, R25, c[0x0][0x198], RZ ;  /* 0x0000660019097a10 */ /* 0x001fe40007ffe0ff */
[----:B--2---:R-:W-:-:S02]  /*4100*/  PRMT R17, R13, 0x7632, R17 ;  /* 0x000076320d117816 */ /* 0x004fc40000000011 */
[----:B------:R-:W-:Y:S02]  /*4110*/  IADD3 R4, R3, 0x22, RZ ;  /* 0x0000002203047810 */ /* 0x000fe40007ffe0ff */
[----:B------:R-:W-:Y:S01]  /*4120*/  LEA.HI.X.SX32 R25, R25, R2, 0x1, P6 ;  /* 0x0000000219197211 */ /* 0x000fe200030f0eff */
[----:B------:R-:W-:Y:S01]  /*4130*/  @P3 STG.E.U16 [R20.64], R17 ;  /* 0x0000001114003986 */ /* 0x000fe2000c101504 */
[C---:B------:R-:W-:Y:S02]  /*4140*/  LEA R8, P6, R9.reuse, R0, 0x1 ;  /* 0x0000000009087211 */ /* 0x040fe400078c08ff */
[----:B------:R-:W-:Y:S01]  /*4150*/  ISETP.LT.AND P3, PT, R4, c[0x0][0x17c], !P0 ;  /* 0x00005f0004007a0c */ /* 0x000fe20004761270 */
[----:B------:R0:W-:Y:S01]  /*4160*/  @P2 STG.E.U16 [R24.64], R5 ;  /* 0x0000000518002986 */ /* 0x0001e2000c101504 */
[----:B------:R-:W-:Y:S02]  /*4170*/  IADD3 R13, R9, c[0x0][0x198], RZ ;  /* 0x00006600090d7a10 */ /* 0x000fe40007ffe0ff */
[----:B------:R-:W-:-:S02]  /*4180*/  IADD3 R4, R3, 0x23, RZ ;  /* 0x0000002303047810 */ /* 0x000fc40007ffe0ff */
[----:B------:R-:W-:Y:S02]  /*4190*/  LEA.HI.X.SX32 R9, R9, R2, 0x1, P6 ;  /* 0x0000000209097211 */ /* 0x000fe400030f0eff */
[----:B------:R-:W-:Y:S02]  /*41a0*/  LEA R12, P6, R13, R0, 0x1 ;  /* 0x000000000d0c7211 */ /* 0x000fe400078c08ff */
[----:B------:R-:W-:Y:S02]  /*41b0*/  ISETP.LT.AND P2, PT, R4, c[0x0][0x17c], !P0 ;  /* 0x00005f0004007a0c */ /* 0x000fe40004741270 */
[----:B------:R-:W-:Y:S02]  /*41c0*/  IADD3 R4, R3, 0x24, RZ ;  /* 0x0000002403047810 */ /* 0x000fe40007ffe0ff */
[----:B0-----:R-:W-:Y:S02]  /*41d0*/  PRMT R25, R5, 0x7632, R25 ;  /* 0x0000763205197816 */ /* 0x001fe40000000019 */
[----:B------:R-:W-:-:S02]  /*41e0*/  IADD3 R17, R13, c[0x0][0x198], RZ ;  /* 0x000066000d117a10 */ /* 0x000fc40007ffe0ff */
[----:B------:R-:W-:Y:S01]  /*41f0*/  LEA.HI.X.SX32 R13, R13, R2, 0x1, P6 ;  /* 0x000000020d0d7211 */ /* 0x000fe200030f0eff */
[----:B------:R0:W-:Y:S01]  /*4200*/  @P1 STG.E.U16 [R8.64], R25 ;  /* 0x0000001908001986 */ /* 0x0001e2000c101504 */
[----:B------:R-:W-:Y:S02]  /*4210*/  ISETP.LT.AND P1, PT, R4, c[0x0][0x17c], !P0 ;  /* 0x00005f0004007a0c */ /* 0x000fe40004721270 */
[----:B------:R-:W-:Y:S01]  /*4220*/  IADD3 R5, R3, 0x25, RZ ;  /* 0x0000002503057810 */ /* 0x000fe20007ffe0ff */
[----:B------:R1:W-:Y:S01]  /*4230*/  @P5 STG.E.U16 [R12.64], R10 ;  /* 0x0000000a0c005986 */ /* 0x0003e2000c101504 */
[C---:B------:R-:W-:Y:S02]  /*4240*/  LEA R4, P6, R17.reuse, R0, 0x1 ;  /* 0x0000000011047211 */ /* 0x040fe400078c08ff */
[----:B------:R-:W-:Y:S02]  /*4250*/  IADD3 R21, R17, c[0x0][0x198], RZ ;  /* 0x0000660011157a10 */ /* 0x000fe40007ffe0ff */
[----:B------:R-:W-:-:S02]  /*4260*/  ISETP.LT.AND P5, PT, R5, c[0x0][0x17c], !P0 ;  /* 0x00005f0005007a0c */ /* 0x000fc400047a1270 */
[----:B------:R-:W-:Y:S02]  /*4270*/  LEA.HI.X.SX32 R5, R17, R2, 0x1, P6 ;  /* 0x0000000211057211 */ /* 0x000fe400030f0eff */
[C---:B------:R-:W-:Y:S02]  /*4280*/  LEA R16, P6, R21.reuse, R0, 0x1 ;  /* 0x0000000015107211 */ /* 0x040fe400078c08ff */
[----:B------:R-:W-:Y:S02]  /*4290*/  PRMT R24, R10, 0x7632, R24 ;  /* 0x000076320a187816 */ /* 0x000fe40000000018 */
[C---:B0-----:R-:W-:Y:S02]  /*42a0*/  IADD3 R25, R21.reuse, c[0x0][0x198], RZ ;  /* 0x0000660015197a10 */ /* 0x041fe40007ffe0ff */
[----:B------:R-:W-:Y:S01]  /*42b0*/  LEA.HI.X.SX32 R17, R21, R2, 0x1, P6 ;  /* 0x0000000215117211 */ /* 0x000fe200030f0eff */
[----:B------:R0:W-:Y:S01]  /*42c0*/  @P4 STG.E.U16 [R4.64], R24 ;  /* 0x0000001804004986 */ /* 0x0001e2000c101504 */
[----:B------:R-:W-:-:S02]  /*42d0*/  IADD3 R9, R3, 0x27, RZ ;  /* 0x0000002703097810 */ /* 0x000fc40007ffe0ff */
[C---:B------:R-:W-:Y:S01]  /*42e0*/  LEA R8, P6, R25.reuse, R0, 0x1 ;  /* 0x0000000019087211 */ /* 0x040fe200078c08ff */
[----:B------:R2:W-:Y:S01]  /*42f0*/  @P3 STG.E.U16 [R16.64], R22 ;  /* 0x0000001610003986 */ /* 0x0005e2000c101504 */
[----:B-1----:R-:W-:Y:S02]  /*4300*/  IADD3 R13, R25, c[0x0][0x198], RZ ;  /* 0x00006600190d7a10 */ /* 0x002fe40007ffe0ff */
[----:B------:R-:W-:Y:S02]  /*4310*/  IADD3 R20, R3, 0x26, RZ ;  /* 0x0000002603147810 */ /* 0x000fe40007ffe0ff */
[----:B------:R-:W-:Y:S02]  /*4320*/  ISETP.LT.AND P3, PT, R9, c[0x0][0x17c], !P0 ;  /* 0x00005f0009007a0c */ /* 0x000fe40004761270 */
[----:B------:R-:W-:Y:S02]  /*4330*/  LEA.HI.X.SX32 R9, R25, R2, 0x1, P6 ;  /* 0x0000000219097211 */ /* 0x000fe400030f0eff */
[----:B------:R-:W-:-:S02]  /*4340*/  LEA R12, P6, R13, R0, 0x1 ;  /* 0x000000000d0c7211 */ /* 0x000fc400078c08ff */
[----:B------:R-:W-:Y:S02]  /*4350*/  ISETP.LT.AND P4, PT, R20, c[0x0][0x17c], !P0 ;  /* 0x00005f0014007a0c */ /* 0x000fe40004781270 */
[----:B------:R-:W-:Y:S02]  /*4360*/  PRMT R20, R22, 0x7632, R20 ;  /* 0x0000763216147816 */ /* 0x000fe40000000014 */
[C---:B------:R-:W-:Y:S02]  /*4370*/  IADD3 R21, R13.reuse, c[0x0][0x198], RZ ;  /* 0x000066000d157a10 */ /* 0x040fe40007ffe0ff */
[----:B------:R-:W-:Y:S01]  /*4380*/  LEA.HI.X.SX32 R13, R13, R2, 0x1, P6 ;  /* 0x000000020d0d7211 */ /* 0x000fe200030f0eff */
[----:B------:R1:W-:Y:S01]  /*4390*/  @P2 STG.E.U16 [R8.64], R20 ;  /* 0x0000001408002986 */ /* 0x0003e2000c101504 */
[----:B0-----:R-:W-:Y:S02]  /*43a0*/  IADD3 R5, R3, 0x29, RZ ;  /* 0x0000002903057810 */ /* 0x001fe40007ffe0ff */
[C---:B------:R-:W-:Y:S01]  /*43b0*/  LEA R4, P6, R21.reuse, R0, 0x1 ;  /* 0x0000000015047211 */ /* 0x040fe200078c08ff */
[----:B------:R0:W-:Y:S01]  /*43c0*/  @P1 STG.E.U16 [R12.64], R18 ;  /* 0x000000120c001986 */ /* 0x0001e2000c101504 */
[----:B--2---:R-:W-:-:S02]  /*43d0*/  IADD3 R17, R21, c[0x0][0x198], RZ ;  /* 0x0000660015117a10 */ /* 0x004fc40007ffe0ff */
[----:B------:R-:W-:Y:S02]  /*43e0*/  ISETP.LT.AND P1, PT, R5, c[0x0][0x17c], !P0 ;  /* 0x00005f0005007a0c */ /* 0x000fe40004721270 */
[----:B------:R-:W-:Y:S02]  /*43f0*/  LEA.HI.X.SX32 R5, R21, R2, 0x1, P6 ;  /* 0x0000000215057211 */ /* 0x000fe400030f0eff */
[C---:B------:R-:W-:Y:S02]  /*4400*/  LEA R16, P6, R17.reuse, R0, 0x1 ;  /* 0x0000000011107211 */ /* 0x040fe400078c08ff */
[----:B------:R-:W-:Y:S02]  /*4410*/  PRMT R22, R18, 0x7632, R22 ;  /* 0x0000763212167816 */ /* 0x000fe40000000016 */
[----:B------:R-:W-:Y:S02]  /*4420*/  IADD3 R21, R17, c[0x0][0x198], RZ ;  /* 0x0000660011157a10 */ /* 0x000fe40007ffe0ff */
[----:B------:R-:W-:Y:S01]  /*4430*/  IADD3 R10, R3, 0x28, RZ ;  /* 0x00000028030a7810 */ /* 0x000fe20007ffe0ff */
[----:B------:R2:W-:Y:S01]  /*4440*/  @P5 STG.E.U16 [R4.64], R22 ;  /* 0x0000001604005986 */ /* 0x0005e2000c101504 */
[----:B------:R-:W-:-:S02]  /*4450*/  LEA.HI.X.SX32 R17, R17, R2, 0x1, P6 ;  /* 0x0000000211117211 */ /* 0x000fc400030f0eff */
[----:B-1----:R-:W-:Y:S02]  /*4460*/  IADD3 R9, R3, 0x2b, RZ ;  /* 0x0000002b03097810 */ /* 0x002fe40007ffe0ff */
[C---:B------:R-:W-:Y:S01]  /*4470*/  LEA R8, P6, R21.reuse, R0, 0x1 ;  /* 0x0000000015087211 */ /* 0x040fe200078c08ff */
[----:B------:R1:W-:Y:S01]  /*4480*/  @P4 STG.E.U16 [R16.64], R34 ;  /* 0x0000002210004986 */ /* 0x0003e2000c101504 */
[----:B------:R-:W-:Y:S02]  /*4490*/  ISETP.LT.AND P2, PT, R10, c[0x0][0x17c], !P0 ;  /* 0x00005f000a007a0c */ /* 0x000fe40004741270 */
[----:B0-----:R-:W-:Y:S02]  /*44a0*/  IADD3 R13, R21, c[0x0][0x198], RZ ;  /* 0x00006600150d7a10 */ /* 0x001fe40007ffe0ff */
[----:B------:R-:W-:Y:S02]  /*44b0*/  ISETP.LT.AND P4, PT, R9, c[0x0][0x17c], !P0 ;  /* 0x00005f0009007a0c */ /* 0x000fe40004781270 */
[----:B------:R-:W-:-:S02]  /*44c0*/  LEA.HI.X.SX32 R9, R21, R2, 0x1, P6 ;  /* 0x0000000215097211 */ /* 0x000fc400030f0eff */
[C---:B------:R-:W-:Y:S02]  /*44d0*/  LEA R12, P6, R13.reuse, R0, 0x1 ;  /* 0x000000000d0c7211 */ /* 0x040fe400078c08ff */
[----:B------:R-:W-:Y:S02]  /*44e0*/  PRMT R18, R34, 0x7632, R18 ;  /* 0x0000763222127816 */ /* 0x000fe40000000012 */
[----:B------:R-:W-:Y:S02]  /*44f0*/  IADD3 R21, R13, c[0x0][0x198], RZ ;  /* 0x000066000d157a10 */ /* 0x000fe40007ffe0ff */
[----:B------:R-:W-:Y:S01]  /*4500*/  IADD3 R10, R3, 0x2a, RZ ;  /* 0x0000002a030a7810 */ /* 0x000fe20007ffe0ff */
[----:B------:R0:W-:Y:S01]  /*4510*/  @P3 STG.E.U16 [R8.64], R18 ;  /* 0x0000001208003986 */ /* 0x0001e2000c101504 */
[----:B------:R-:W-:Y:S02]  /*4520*/  LEA.HI.X.SX32 R13, R13, R2, 0x1, P6 ;  /* 0x000000020d0d7211 */ /* 0x000fe400030f0eff */
[----:B--2---:R-:W-:-:S02]  /*4530*/  IADD3 R5, R3, 0x2d, RZ ;  /* 0x0000002d03057810 */ /* 0x004fc40007ffe0ff */
[C---:B------:R-:W-:Y:S01]  /*4540*/  LEA R4, P6, R21.reuse, R0, 0x1 ;  /* 0x0000000015047211 */ /* 0x040fe200078c08ff */
[----:B------:R2:W-:Y:S01]  /*4550*/  @P2 STG.E.U16 [R12.64], R30 ;  /* 0x0000001e0c002986 */ /* 0x0005e2000c101504 */
[----:B------:R-:W-:Y:S02]  /*4560*/  ISETP.LT.AND P5, PT, R10, c[0x0][0x17c], !P0 ;  /* 0x00005f000a007a0c */ /* 0x000fe400047a1270 */
[----:B-1----:R-:W-:Y:S02]  /*4570*/  IADD3 R17, R21, c[0x0][0x198], RZ ;  /* 0x0000660015117a10 */ /* 0x002fe40007ffe0ff */
[----:B------:R-:W-:Y:S02]  /*4580*/  ISETP.LT.AND P2, PT, R5, c[0x0][0x17c], !P0 ;  /* 0x00005f0005007a0c */ /* 0x000fe40004741270 */
[----:B------:R-:W-:Y:S02]  /*4590*/  LEA.HI.X.SX32 R5, R21, R2, 0x1, P6 ;  /* 0x0000000215057211 */ /* 0x000fe400030f0eff */
[----:B------:R-:W-:-:S02]  /*45a0*/  LEA R16, P6, R17, R0, 0x1 ;  /* 0x0000000011107211 */ /* 0x000fc400078c08ff */
[----:B------:R-:W-:Y:S02]  /*45b0*/  PRMT R20, R30, 0x7632, R20 ;  /* 0x000076321e147816 */ /* 0x000fe40000000014 */
[----:B------:R-:W-:Y:S02]  /*45c0*/  IADD3 R21, R17, c[0x0][0x198], RZ ;  /* 0x0000660011157a10 */ /* 0x000fe40007ffe0ff */
[----:B------:R-:W-:Y:S01]  /*45d0*/  IADD3 R10, R3, 0x2c, RZ ;  /* 0x0000002c030a7810 */ /* 0x000fe20007ffe0ff */
[----:B------:R1:W-:Y:S01]  /*45e0*/  @P1 STG.E.U16 [R4.64], R20 ;  /* 0x0000001404001986 */ /* 0x0003e2000c101504 */
[----:B------:R-:W-:Y:S02]  /*45f0*/  LEA.HI.X.SX32 R17, R17, R2, 0x1, P6 ;  /* 0x0000000211117211 */ /* 0x000fe400030f0eff */
[----:B0-----:R-:W-:Y:S02]  /*4600*/  IADD3 R9, R3, 0x2f, RZ ;  /* 0x0000002f03097810 */ /* 0x001fe40007ffe0ff */
[----:B------:R-:W-:Y:S01]  /*4610*/  LEA R8, P6, R21, R0, 0x1 ;  /* 0x0000000015087211 */ /* 0x000fe200078c08ff */
[----:B------:R0:W-:Y:S01]  /*4620*/  @P5 STG.E.U16 [R16.64], R26 ;  /* 0x0000001a10005986 */ /* 0x0001e2000c101504 */
[----:B------:R-:W-:-:S02]  /*4630*/  ISETP.LT.AND P3, PT, R10, c[0x0][0x17c], !P0 ;  /* 0x00005f000a007a0c */ /* 0x000fc40004761270 */
[----:B--2---:R-:W-:Y:S02]  /*4640*/  IADD3 R13, R21, c[0x0][0x198], RZ ;  /* 0x00006600150d7a10 */ /* 0x004fe40007ffe0ff */
[----:B------:R-:W-:Y:S02]  /*4650*/  ISETP.LT.AND P5, PT, R9, c[0x0][0x17c], !P0 ;  /* 0x00005f0009007a0c */ /* 0x000fe400047a1270 */
[----:B------:R-:W-:Y:S02]  /*4660*/  LEA.HI.X.SX32 R9, R21, R2, 0x1, P6 ;  /* 0x0000000215097211 */ /* 0x000fe400030f0eff */
[C---:B------:R-:W-:Y:S02]  /*4670*/  LEA R12, P6, R13.reuse, R0, 0x1 ;  /* 0x000000000d0c7211 */ /* 0x040fe400078c08ff */
[----:B------:R-:W-:Y:S02]  /*4680*/  PRMT R18, R26, 0x7632, R18 ;  /* 0x000076321a127816 */ /* 0x000fe40000000012 */
[----:B------:R-:W-:-:S02]  /*4690*/  IADD3 R21, R13, c[0x0][0x198], RZ ;  /* 0x000066000d157a10 */ /* 0x000fc40007ffe0ff */
[----:B------:R-:W-:Y:S01]  /*46a0*/  IADD3 R10, R3, 0x2e, RZ ;  /* 0x0000002e030a7810 */ /* 0x000fe20007ffe0ff */
[----:B------:R2:W-:Y:S01]  /*46b0*/  @P4 STG.E.U16 [R8.64], R18 ;  /* 0x0000001208004986 */ /* 0x0005e2000c101504 */
[----:B------:R-:W-:Y:S02]  /*46c0*/  LEA.HI.X.SX32 R13, R13, R2, 0x1, P6 ;  /* 0x000000020d0d7211 */ /* 0x000fe400030f0eff */
[----:B-1----:R-:W-:Y:S02]  /*46d0*/  IADD3 R5, R3, 0x31, RZ ;  /* 0x0000003103057810 */ /* 0x002fe40007ffe0ff */
[C---:B------:R-:W-:Y:S01]  /*46e0*/  LEA R4, P6, R21.reuse, R0, 0x1 ;  /* 0x0000000015047211 */ /* 0x040fe200078c08ff */
[----:B------:R1:W-:Y:S01]  /*46f0*/  @P3 STG.E.U16 [R12.64], R14 ;  /* 0x0000000e0c003986 */ /* 0x0003e2000c101504 */
[----:B------:R-:W-:Y:S02]  /*4700*/  ISETP.LT.AND P1, PT, R10, c[0x0][0x17c], !P0 ;  /* 0x00005f000a007a0c */ /* 0x000fe40004721270 */
[----:B0-----:R-:W-:-:S02]  /*4710*/  IADD3 R17, R21, c[0x0][0x198], RZ ;  /* 0x0000660015117a10 */ /* 0x001fc40007ffe0ff */
        /* <DEDUP_REMOVED lines=8> */
[----:B--2---:R-:W-:Y:S02]  /*47a0*/  IADD3 R9, R3, 0x33, RZ ;  /* 0x0000003303097810 */ /* 0x004fe40007ffe0ff */
[C---:B------:R-:W-:Y:S01]  /*47b0*/  LEA R8, P6, R21.reuse, R0, 0x1 ;  /* 0x0000000015087211 */ /* 0x040fe200078c08ff */
[----:B------:R2:W-:Y:S01]  /*47c0*/  @P1 STG.E.U16 [R16.64], R6 ;  /* 0x0000000610001986 */ /* 0x0005e2000c101504 */
[----:B------:R-:W-:Y:S02]  /*47d0*/  ISETP.LT.AND P4, PT, R10, c[0x0][0x17c], !P0 ;  /* 0x00005f000a007a0c */ /* 0x000fe40004781270 */
[----:B-1----:R-:W-:Y:S02]  /*47e0*/  IADD3 R13, R21, c[0x0][0x198], RZ ;  /* 0x00006600150d7a10 */ /* 0x002fe40007ffe0ff */
[----:B------:R-:W-:Y:S02]  /*47f0*/  ISETP.LT.AND P1, PT, R9, c[0x0][0x17c], !P0 ;  /* 0x00005f0009007a0c */ /* 0x000fe40004721270 */
[----:B------:R-:W-:-:S02]  /*4800*/  LEA.HI.X.SX32 R9, R21, R2, 0x1, P6 ;  /* 0x0000000215097211 */ /* 0x000fc400030f0eff */
[C---:B------:R-:W-:Y:S02]  /*4810*/  LEA R12, P6, R13.reuse, R0, 0x1 ;  /* 0x000000000d0c7211 */ /* 0x040fe400078c08ff */
        /* <DEDUP_REMOVED lines=8> */
[----:B------:R-:W-:Y:S02]  /*48a0*/  IADD3 R10, R3, 0x32, RZ ;  /* 0x00000032030a7810 */ /* 0x000fe40007ffe0ff */
[----:B------:R-:W-:Y:S02]  /*48b0*/  ISETP.LT.AND P4, PT, R5, c[0x0][0x17c], !P0 ;  /* 0x00005f0005007a0c */ /* 0x000fe40004781270 */
[----:B------:R-:W-:Y:S02]  /*48c0*/  LEA.HI.X.SX32 R5, R21, R2, 0x1, P6 ;  /* 0x0000000215057211 */ /* 0x000fe400030f0eff */
[C---:B------:R-:W-:Y:S02]  /*48d0*/  LEA R16, P6, R17.reuse, R0, 0x1 ;  /* 0x0000000011107211 */ /* 0x040fe400078c08ff */
[----:B------:R-:W-:Y:S02]  /*48e0*/  ISETP.LT.AND P2, PT, R10, c[0x0][0x17c], !P0 ;  /* 0x00005f000a007a0c */ /* 0x000fe40004741270 */
[----:B-1----:R-:W-:-:S02]  /*48f0*/  IADD3 R9, R17, c[0x0][0x198], RZ ;  /* 0x0000660011097a10 */ /* 0x002fc40007ffe0ff */
[----:B------:R-:W-:Y:S02]  /*4900*/  IADD3 R10, R3, 0x34, RZ ;  /* 0x00000034030a7810 */ /* 0x000fe40007ffe0ff */
[----:B------:R-:W-:Y:S02]  /*4910*/  LEA.HI.X.SX32 R17, R17, R2, 0x1, P6 ;  /* 0x0000000211117211 */ /* 0x000fe400030f0eff */
[----:B0-----:R-:W-:Y:S02]  /*4920*/  PRMT R13, R11, 0x7632, R13 ;  /* 0x000076320b0d7816 */ /* 0x001fe4000000000d */
[C---:B------:R-:W-:Y:S02]  /*4930*/  LEA R8, P6, R9.reuse, R0, 0x1 ;  /* 0x0000000009087211 */ /* 0x040fe400078c08ff */
[----:B------:R-:W-:Y:S01]  /*4940*/  ISETP.LT.AND P5, PT, R10, c[0x0][0x17c], !P0 ;  /* 0x00005f000a007a0c */ /* 0x000fe200047a1270 */
[----:B------:R0:W-:Y:S01]  /*4950*/  @P3 STG.E.U16 [R4.64], R13 ;  /* 0x0000000d04003986 */ /* 0x0001e2000c101504 */
[----:B------:R-:W-:-:S02]  /*4960*/  IADD3 R11, R9, c[0x0][0x198], RZ ;  /* 0x00006600090b7a10 */ /* 0x000fc40007ffe0ff */
[----:B------:R-:W-:Y:S01]  /*4970*/  LEA.HI.X.SX32 R9, R9, R2, 0x1, P6 ;  /* 0x0000000209097211 */ /* 0x000fe200030f0eff */
[----:B------:R1:W-:Y:S01]  /*4980*/  @P2 STG.E.U16 [R16.64], R23 ;  /* 0x0000001710002986 */ /* 0x0003e2000c101504 */
[----:B------:R-:W-:Y:S02]  /*4990*/  LEA R10, P6, R11, R0, 0x1 ;  /* 0x000000000b0a7211 */ /* 0x000fe400078c08ff */
[----:B------:R-:W-:Y:S02]  /*49a0*/  PRMT R14, R23, 0x7632, R14 ;  /* 0x00007632170e7816 */ /* 0x000fe4000000000e */
[C---:B------:R-:W-:Y:S02]  /*49b0*/  IADD3 R6, R3.reuse, 0x36, RZ ;  /* 0x0000003603067810 */ /* 0x040fe40007ffe0ff */
[----:B------:R-:W-:Y:S01]  /*49c0*/  IADD3 R28, R3, 0x46, RZ ;  /* 0x00000046031c7810 */ /* 0x000fe20007ffe0ff */
[----:B------:R2:W-:Y:S01]  /*49d0*/  @P1 STG.E.U16 [R8.64], R14 ;  /* 0x0000000e08001986 */ /* 0x0005e2000c101504 */
[----:B0-----:R-:W-:-:S02]  /*49e0*/  IADD3 R13, R11, c[0x0][0x198], RZ ;  /* 0x000066000b0d7a10 */ /* 0x001fc40007ffe0ff */
[----:B------:R-:W-:Y:S02]  /*49f0*/  LEA.HI.X.SX32 R11, R11, R2, 0x1, P6 ;  /* 0x000000020b0b7211 */ /* 0x000fe400030f0eff */
[----:B------:R-:W-:Y:S02]  /*4a00*/  IADD3 R5, R3, 0x39, RZ ;  /* 0x0000003903057810 */ /* 0x000fe40007ffe0ff */
[C---:B------:R-:W-:Y:S01]  /*4a10*/  LEA R4, P6, R13.reuse, R0, 0x1 ;  /* 0x000000000d047211 */ /* 0x040fe200078c08ff */
[----:B------:R0:W-:Y:S01]  /*4a20*/  @P5 STG.E.U16 [R10.64], R19 ;  /* 0x000000130a005986 */ /* 0x0001e2000c101504 */
[----:B------:R-:W-:Y:S02]  /*4a30*/  ISETP.LT.AND P3, PT, R6, c[0x0][0x17c], !P0 ;  /* 0x00005f0006007a0c */ /* 0x000fe40004761270 */
[----:B-1----:R-:W-:Y:S02]  /*4a40*/  IADD3 R17, R13, c[0x0][0x198], RZ ;  /* 0x000066000d117a10 */ /* 0x002fe40007ffe0ff */
[----:B------:R-:W-:-:S02]  /*4a50*/  IADD3 R6, R3, 0x37, RZ ;  /* 0x0000003703067810 */ /* 0x000fc40007ffe0ff */
[----:B------:R-:W-:Y:S02]  /*4a60*/  ISETP.LT.AND P5, PT, R5, c[0x0][0x17c], !P0 ;  /* 0x00005f0005007a0c */ /* 0x000fe400047a1270 */
[----:B------:R-:W-:Y:S02]  /*4a70*/  LEA.HI.X.SX32 R5, R13, R2, 0x1, P6 ;  /* 0x000000020d057211 */ /* 0x000fe400030f0eff */
[C---:B------:R-:W-:Y:S02]  /*4a80*/  LEA R12, P6, R17.reuse, R0, 0x1 ;  /* 0x00000000110c7211 */ /* 0x040fe400078c08ff */
[----:B------:R-:W-:Y:S02]  /*4a90*/  ISETP.LT.AND P2, PT, R6, c[0x0][0x17c], !P0 ;  /* 0x00005f0006007a0c */ /* 0x000fe40004741270 */
[----:B--2---:R-:W-:Y:S02]  /*4aa0*/  IADD3 R9, R17, c[0x0][0x198], RZ ;  /* 0x0000660011097a10 */ /* 0x004fe40007ffe0ff */
[----:B------:R-:W-:-:S02]  /*4ab0*/  IADD3 R6, R3, 0x38, RZ ;  /* 0x0000003803067810 */ /* 0x000fc40007ffe0ff */
[----:B------:R-:W-:Y:S02]  /*4ac0*/  LEA.HI.X.SX32 R13, R17, R2, 0x1, P6 ;  /* 0x00000002110d7211 */ /* 0x000fe400030f0eff */
[C---:B------:R-:W-:Y:S02]  /*4ad0*/  LEA R8, P6, R9.reuse, R0, 0x1 ;  /* 0x0000000009087211 */ /* 0x040fe400078c08ff */
[----:B------:R-:W-:Y:S02]  /*4ae0*/  ISETP.LT.AND P1, PT, R6, c[0x0][0x17c], !P0 ;  /* 0x00005f0006007a0c */ /* 0x000fe40004721270 */
[C---:B0-----:R-:W-:Y:S02]  /*4af0*/  IADD3 R11, R9.reuse, c[0x0][0x198], RZ ;  /* 0x00006600090b7a10 */ /* 0x041fe40007ffe0ff */
[----:B------:R-:W-:Y:S02]  /*4b00*/  LEA.HI.X.SX32 R9, R9, R2, 0x1, P6 ;  /* 0x0000000209097211 */ /* 0x000fe400030f0eff */
[----:B------:R-:W-:-:S02]  /*4b10*/  PRMT R16, R19, 0x7632, R16 ;  /* 0x0000763213107816 */ /* 0x000fc40000000010 */
[----:B------:R-:W-:Y:S02]  /*4b20*/  LEA R10, P6, R11, R0, 0x1 ;  /* 0x000000000b0a7211 */ /* 0x000fe400078c08ff */
[----:B------:R-:W-:Y:S01]  /*4b30*/  PRMT R14, R35, 0x7632, R14 ;  /* 0x00007632230e7816 */ /* 0x000fe2000000000e */
[----:B------:R0:W-:Y:S01]  /*4b40*/  @P4 STG.E.U16 [R4.64], R16 ;  /* 0x0000001004004986 */ /* 0x0001e2000c101504 */
[C---:B------:R-:W-:Y:S02]  /*4b50*/  IADD3 R17, R11.reuse, c[0x0][0x198], RZ ;  /* 0x000066000b117a10 */ /* 0x040fe40007ffe0ff */
[----:B------:R-:W-:Y:S01]  /*4b60*/  LEA.HI.X.SX32 R11, R11, R2, 0x1, P6 ;  /* 0x000000020b0b7211 */ /* 0x000fe200030f0eff */
[----:B------:R1:W-:Y:S01]  /*4b70*/  @P3 STG.E.U16 [R12.64], R35 ;  /* 0x000000230c003986 */ /* 0x0003e2000c101504 */
[----:B------:R-:W-:-:S03]  /*4b80*/  IADD3 R6, R3, 0x3a, RZ ;  /* 0x0000003a03067810 */ /* 0x000fc60007ffe0ff */
[----:B------:R2:W-:Y:S01]  /*4b90*/  @P2 STG.E.U16 [R8.64], R14 ;  /* 0x0000000e08002986 */ /* 0x0005e2000c101504 */
[----:B------:R-:W-:Y:S02]  /*4ba0*/  ISETP.LT.AND P4, PT, R6, c[0x0][0x17c], !P0 ;  /* 0x00005f0006007a0c */ /* 0x000fe40004781270 */
[C---:B------:R-:W-:Y:S01]  /*4bb0*/  IADD3 R6, R3.reuse, 0x3b, RZ ;  /* 0x0000003b03067810 */ /* 0x040fe20007ffe0ff */
[----:B------:R3:W-:Y:S01]  /*4bc0*/  @P1 STG.E.U16 [R10.64], R31 ;  /* 0x0000001f0a001986 */ /* 0x0007e2000c101504 */
[----:B0-----:R-:W-:Y:S02]  /*4bd0*/  IADD3 R5, R3, 0x3d, RZ ;  /* 0x0000003d03057810 */ /* 0x001fe40007ffe0ff */
[C---:B------:R-:W-:Y:S02]  /*4be0*/  LEA R4, P6, R17.reuse, R0, 0x1 ;  /* 0x0000000011047211 */ /* 0x040fe400078c08ff */
[----:B-1----:R-:W-:Y:S02]  /*4bf0*/  IADD3 R13, R17, c[0x0][0x198], RZ ;  /* 0x00006600110d7a10 */ /* 0x002fe40007ffe0ff */
[----:B------:R-:W-:-:S02]  /*4c00*/  ISETP.LT.AND P1, PT, R5, c[0x0][0x17c], !P0 ;  /* 0x00005f0005007a0c */ /* 0x000fc40004721270 */
[----:B------:R-:W-:Y:S02]  /*4c10*/  LEA.HI.X.SX32 R5, R17, R2, 0x1, P6 ;  /* 0x0000000211057211 */ /* 0x000fe400030f0eff */
[C---:B------:R-:W-:Y:S02]  /*4c20*/  LEA R12, P6, R13.reuse, R0, 0x1 ;  /* 0x000000000d0c7211 */ /* 0x040fe400078c08ff */
[----:B--2---:R-:W-:Y:S02]  /*4c30*/  IADD3 R9, R13, c[0x0][0x198], RZ ;  /* 0x000066000d097a10 */ /* 0x004fe40007ffe0ff */
[----:B---3--:R-:W-:Y:S02]  /*4c40*/  PRMT R11, R31, 0x7632, R11 ;  /* 0x000076321f0b7816 */ /* 0x008fe4000000000b */
[----:B------:R-:W-:Y:S02]  /*4c50*/  LEA.HI.X.SX32 R13, R13, R2, 0x1, P6 ;  /* 0x000000020d0d7211 */ /* 0x000fe400030f0eff */
[----:B------:R-:W-:Y:S01]  /*4c60*/  ISETP.LT.AND P3, PT, R6, c[0x0][0x17c], !P0 ;  /* 0x00005f0006007a0c */ /* 0x000fe20004761270 */
[----:B------:R0:W-:Y:S01]  /*4c70*/  @P5 STG.E.U16 [R4.64], R11 ;  /* 0x0000000b04005986 */ /* 0x0001e2000c101504 */
[----:B------:R-:W-:-:S02]  /*4c80*/  LEA R16, P6, R9, R0, 0x1 ;  /* 0x0000000009107211 */ /* 0x000fc400078c08ff */
[----:B------:R-:W-:Y:S01]  /*4c90*/  IADD3 R6, R3, 0x3c, RZ ;  /* 0x0000003c03067810 */ /* 0x000fe20007ffe0ff */
[----:B------:R1:W-:Y:S01]  /*4ca0*/  @P4 STG.E.U16 [R12.64], R27 ;  /* 0x0000001b0c004986 */ /* 0x0003e2000c101504 */
[C---:B------:R-:W-:Y:S02]  /*4cb0*/  IADD3 R19, R9.reuse, c[0x0][0x198], RZ ;  /* 0x0000660009137a10 */ /* 0x040fe40007ffe0ff */
[----:B------:R-:W-:Y:S02]  /*4cc0*/  LEA.HI.X.SX32 R17, R9, R2, 0x1, P6 ;  /* 0x0000000209117211 */ /* 0x000fe400030f0eff */
[----:B------:R-:W-:Y:S01]  /*4cd0*/  ISETP.LT.AND P2, PT, R6, c[0x0][0x17c], !P0 ;  /* 0x00005f0006007a0c */ /* 0x000fe20004741270 */
[----:B------:R-:W2:Y:S01]  /*4ce0*/  LDS.128 R8, [R36] ;  /* 0x0000000024087984 */ /* 0x000ea20000000c00 */
[----:B------:R-:W-:Y:S02]  /*4cf0*/  LEA R20, P6, R19, R0, 0x1 ;  /* 0x0000000013147211 */ /* 0x000fe400078c08ff */
[----:B------:R-:W-:-:S02]  /*4d00*/  PRMT R14, R27, 0x7632, R14 ;  /* 0x000076321b0e7816 */ /* 0x000fc4000000000e */
[C---:B------:R-:W-:Y:S02]  /*4d10*/  LEA.HI.X.SX32 R21, R19.reuse, R2, 0x1, P6 ;  /* 0x0000000213157211 */ /* 0x040fe400030f0eff */
[----:B------:R-:W-:Y:S01]  /*4d20*/  IADD3 R19, R19, c[0x0][0x198], RZ ;  /* 0x0000660013137a10 */ /* 0x000fe20007ffe0ff */
[----:B------:R-:W-:Y:S01]  /*4d30*/  @P3 STG.E.U16 [R16.64], R14 ;  /* 0x0000000e10003986 */ /* 0x000fe2000c101504 */
[C---:B0-----:R-:W-:Y:S02]  /*4d40*/  IADD3 R5, R3.reuse, 0x41, RZ ;  /* 0x0000004103057810 */ /* 0x041fe40007ffe0ff */
[----:B------:R-:W-:Y:S01]  /*4d50*/  IADD3 R6, R3, 0x3e, RZ ;  /* 0x0000003e03067810 */ /* 0x000fe20007ffe0ff */
[----:B------:R0:W-:Y:S01]  /*4d60*/  @P2 STG.E.U16 [R20.64], R15 ;  /* 0x0000000f14002986 */ /* 0x0001e2000c101504 */
[----:B------:R-:W-:Y:S02]  /*4d70*/  LEA R4, P6, R19, R0, 0x1 ;  /* 0x0000000013047211 */ /* 0x000fe400078c08ff */
[----:B------:R-:W-:-:S02]  /*4d80*/  ISETP.LT.AND P2, PT, R5, c[0x0][0x17c], !P0 ;  /* 0x00005f0005007a0c */ /* 0x000fc40004741270 */
[----:B------:R-:W-:Y:S02]  /*4d90*/  ISETP.LT.AND P5, PT, R6, c[0x0][0x17c], !P0 ;  /* 0x00005f0006007a0c */ /* 0x000fe400047a1270 */
[C---:B-1----:R-:W-:Y:S02]  /*4da0*/  IADD3 R13, R19.reuse, c[0x0][0x198], RZ ;  /* 0x00006600130d7a10 */ /* 0x042fe40007ffe0ff */
[----:B------:R-:W-:Y:S02]  /*4db0*/  LEA.HI.X.SX32 R5, R19, R2, 0x1, P6 ;  /* 0x0000000213057211 */ /* 0x000fe400030f0eff */
[----:B------:R-:W-:Y:S01]  /*4dc0*/  IADD3 R6, R3, 0x3f, RZ ;  /* 0x0000003f03067810 */ /* 0x000fe20007ffe0ff */
[----:B------:R-:W1:Y:S01]  /*4dd0*/  LDS.128 R16, [R39] ;  /* 0x0000000027107984 */ /* 0x000e620000000c00 */
[----:B------:R-:W-:Y:S02]  /*4de0*/  LEA R22, P6, R13, R0, 0x1 ;  /* 0x000000000d167211 */ /* 0x000fe400078c08ff */
[----:B------:R-:W-:-:S02]  /*4df0*/  ISETP.LT.AND P4, PT, R6, c[0x0][0x17c], !P0 ;  /* 0x00005f0006007a0c */ /* 0x000fc40004781270 */
[----:B------:R-:W-:Y:S02]  /*4e00*/  IADD3 R25, R13, c[0x0][0x198], RZ ;  /* 0x000066000d197a10 */ /* 0x000fe40007ffe0ff */
[----:B------:R-:W-:Y:S02]  /*4e10*/  IADD3 R6, R3, 0x40, RZ ;  /* 0x0000004003067810 */ /* 0x000fe40007ffe0ff */
[----:B------:R-:W-:Y:S02]  /*4e20*/  PRMT R12, R15, 0x7632, R12 ;  /* 0x000076320f0c7816 */ /* 0x000fe4000000000c */
[----:B------:R-:W-:Y:S02]  /*4e30*/  LEA.HI.X.SX32 R23, R13, R2, 0x1, P6 ;  /* 0x000000020d177211 */ /* 0x000fe400030f0eff */
[----:B0-----:R-:W-:Y:S01]  /*4e40*/  LEA R20, P6, R25, R0, 0x1 ;  /* 0x0000000019147211 */ /* 0x001fe200078c08ff */
[----:B------:R0:W-:Y:S01]  /*4e50*/  @P1 STG.E.U16 [R4.64], R12 ;  /* 0x0000000c04001986 */ /* 0x0001e2000c101504 */
[----:B------:R-:W-:-:S02]  /*4e60*/  ISETP.LT.AND P3, PT, R6, c[0x0][0x17c], !P0 ;  /* 0x00005f0006007a0c */ /* 0x000fc40004761270 */
[----:B------:R-:W-:Y:S01]  /*4e70*/  IADD3 R27, R25, c[0x0][0x198], RZ ;  /* 0x00006600191b7a10 */ /* 0x000fe20007ffe0ff */
[----:B------:R-:W3:Y:S01]  /*4e80*/  LDS.128 R12, [R38] ;  /* 0x00000000260c7984 */ /* 0x000ee20000000c00 */
[----:B------:R-:W-:Y:S02]  /*4e90*/  IADD3 R6, R3, 0x42, RZ ;  /* 0x0000004203067810 */ /* 0x000fe40007ffe0ff */
[----:B------:R-:W-:Y:S01]  /*4ea0*/  LEA.HI.X.SX32 R21, R25, R2, 0x1, P6 ;  /* 0x0000000219157211 */ /* 0x000fe200030f0eff */
[----:B------:R4:W-:Y:S01]  /*4eb0*/  @P5 STG.E.U16 [R22.64], R7 ;  /* 0x0000000716005986 */ /* 0x0009e2000c101504 */
[----:B------:R-:W-:Y:S02]  /*4ec0*/  LEA R24, P6, R27, R0, 0x1 ;  /* 0x000000001b187211 */ /* 0x000fe400078c08ff */
[----:B------:R-:W-:Y:S02]  /*4ed0*/  ISETP.LT.AND P1, PT, R6, c[0x0][0x17c], !P0 ;  /* 0x00005f0006007a0c */ /* 0x000fe40004721270 */
[----:B------:R-:W-:-:S02]  /*4ee0*/  IADD3 R6, R3, 0x43, RZ ;  /* 0x0000004303067810 */ /* 0x000fc40007ffe0ff */
[----:B------:R-:W-:Y:S02]  /*4ef0*/  LEA.HI.X.SX32 R25, R27, R2, 0x1, P6 ;  /* 0x000000021b197211 */ /* 0x000fe400030f0eff */
[----:B0-----:R-:W-:Y:S02]  /*4f00*/  PRMT R5, R7, 0x7632, R5 ;  /* 0x0000763207057816 */ /* 0x001fe40000000005 */
[----:B------:R-:W-:Y:S02]  /*4f10*/  IADD3 R27, R27, c[0x0][0x198], RZ ;  /* 0x000066001b1b7a10 */ /* 0x000fe40007ffe0ff */
[----:B------:R-:W-:Y:S01]  /*4f20*/  ISETP.LT.AND P5, PT, R6, c[0x0][0x17c], !P0 ;  /* 0x00005f0006007a0c */ /* 0x000fe200047a1270 */
[----:B------:R0:W-:Y:S01]  /*4f30*/  @P4 STG.E.U16 [R20.64], R5 ;  /* 0x0000000514004986 */ /* 0x0001e2000c101504 */
[C---:B------:R-:W-:Y:S02]  /*4f40*/  IADD3 R6, R3.reuse, 0x44, RZ ;  /* 0x0000004403067810 */ /* 0x040fe40007ffe0ff */
[----:B------:R-:W-:Y:S01]  /*4f50*/  IADD3 R4, R3, 0x45, RZ ;  /* 0x0000004503047810 */ /* 0x000fe20007ffe0ff */
[----:B--2---:R2:W-:Y:S01]  /*4f60*/  @P3 STG.E.U16 [R24.64], R8 ;  /* 0x0000000818003986 */ /* 0x0045e2000c101504 */
[----:B----4-:R-:W-:-:S02]  /*4f70*/  LEA R22, P6, R27, R0, 0x1 ;  /* 0x000000001b167211 */ /* 0x010fc400078c08ff */
[C---:B------:R-:W-:Y:S02]  /*4f80*/  IADD3 R29, R27.reuse, c[0x0][0x198], RZ ;  /* 0x000066001b1d7a10 */ /* 0x040fe40007ffe0ff */
[----:B------:R-:W-:Y:S02]  /*4f90*/  ISETP.LT.AND P4, PT, R6, c[0x0][0x17c], !P0 ;  /* 0x00005f0006007a0c */ /* 0x000fe40004781270 */
[----:B------:R-:W-:Y:S02]  /*4fa0*/  ISETP.LT.AND P3, PT, R4, c[0x0][0x17c], !P0 ;  /* 0x00005f0004007a0c */ /* 0x000fe40004761270 */
[----:B------:R-:W-:Y:S01]  /*4fb0*/  LEA.HI.X.SX32 R23, R27, R2, 0x1, P6 ;  /* 0x000000021b177211 */ /* 0x000fe200030f0eff */
[----:B------:R-:W4:Y:S01]  /*4fc0*/  LDS.128 R4, [R37] ;  /* 0x0000000025047984 */ /* 0x000f220000000c00 */
[C---:B------:R-:W-:Y:S02]  /*4fd0*/  LEA R26, P6, R29.reuse, R0, 0x1 ;  /* 0x000000001d1a7211 */ /* 0x040fe400078c08ff */
[----:B0-----:R-:W-:-:S02]  /*4fe0*/  IADD3 R21, R29, c[0x0][0x198], RZ ;  /* 0x000066001d157a10 */ /* 0x001fc40007ffe0ff */
[----:B--2---:R-:W-:Y:S02]  /*4ff0*/  PRMT R25, R8, 0x7632, R25 ;  /* 0x0000763208197816 */ /* 0x004fe40000000019 */
[----:B------:R-:W-:Y:S02]  /*5000*/  LEA.HI.X.SX32 R27, R29, R2, 0x1, P6 ;  /* 0x000000021d1b7211 */ /* 0x000fe400030f0eff */
[C---:B------:R-:W-:Y:S01]  /*5010*/  LEA R24, P6, R21.reuse, R0, 0x1 ;  /* 0x0000000015187211 */ /* 0x040fe200078c08ff */
[----:B------:R0:W-:Y:S01]  /*5020*/  @P2 STG.E.U16 [R22.64], R25 ;  /* 0x0000001916002986 */ /* 0x0001e2000c101504 */
[----:B------:R-:W-:Y:S02]  /*5030*/  IADD3 R31, R21, c[0x0][0x198], RZ ;  /* 0x00006600151f7a10 */ /* 0x000fe40007ffe0ff */
[----:B------:R-:W-:Y:S01]  /*5040*/  ISETP.LT.AND P2, PT, R28, c[0x0][0x17c], !P0 ;  /* 0x00005f001c007a0c */ /* 0x000fe20004741270 */
[----:B-1----:R1:W-:Y:S01]  /*5050*/  @P1 STG.E.U16 [R26.64], R16 ;  /* 0x000000101a001986 */ /* 0x0023e2000c101504 */
[----:B------:R-:W-:-:S04]  /*5060*/  IADD3 R8, R3, 0x47, RZ ;  /* 0x0000004703087810 */ /* 0x000fc80007ffe0ff */
[----:B------:R-:W-:Y:S02]  /*5070*/  ISETP.LT.AND P1, PT, R8, c[0x0][0x17c], !P0 ;  /* 0x00005f0008007a0c */ /* 0x000fe40004721270 */
[----:B------:R-:W-:Y:S02]  /*5080*/  IADD3 R8, R3, 0x48, RZ ;  /* 0x0000004803087810 */ /* 0x000fe40007ffe0ff */
[----:B0-----:R-:W-:Y:S02]  /*5090*/  LEA.HI.X.SX32 R25, R21, R2, 0x1, P6 ;  /* 0x0000000215197211 */ /* 0x001fe400030f0eff */
[----:B------:R-:W0:Y:S01]  /*50a0*/  LDS.128 R20, [R36+0x800] ;  /* 0x0008000024147984 */ /* 0x000e220000000c00 */
[C---:B------:R-:W-:Y:S02]  /*50b0*/  LEA R28, P6, R31.reuse, R0, 0x1 ;  /* 0x000000001f1c7211 */ /* 0x040fe400078c08ff */
[----:B-1----:R-:W-:Y:S02]  /*50c0*/  PRMT R27, R16, 0x7632, R27 ;  /* 0x00007632101b7816 */ /* 0x002fe4000000001b */
[----:B------:R-:W-:-:S02]  /*50d0*/  LEA.HI.X.SX32 R29, R31, R2, 0x1, P6 ;  /* 0x000000021f1d7211 */ /* 0x000fc400030f0eff */
[----:B------:R-:W-:Y:S01]  /*50e0*/  IADD3 R31, R31, c[0x0][0x198], RZ ;  /* 0x000066001f1f7a10 */ /* 0x000fe20007ffe0ff */
[----:B------:R-:W-:Y:S01]  /*50f0*/  @P5 STG.E.U16 [R24.64], R27 ;  /* 0x0000001b18005986 */ /* 0x000fe2000c101504 */
[----:B---3--:R-:W-:Y:S02]  /*5100*/  PRMT R16, R12, 0x7632, R16 ;  /* 0x000076320c107816 */ /* 0x008fe40000000010 */
[C---:B------:R-:W-:Y:S01]  /*5110*/  LEA R30, P6, R31.reuse, R0, 0x1 ;  /* 0x000000001f1e7211 */ /* 0x040fe200078c08ff */
[----:B------:R-:W1:Y:S01]  /*5120*/  LDS.128 R24, [R39+0x800] ;  /* 0x0008000027187984 */ /* 0x000e620000000c00 */
[C---:B------:R-:W-:Y:S02]  /*5130*/  IADD3 R33, R31.reuse, c[0x0][0x198], RZ ;  /* 0x000066001f217a10 */ /* 0x040fe40007ffe0ff */
[----:B------:R-:W-:Y:S01]  /*5140*/  LEA.HI.X.SX32 R31, R31, R2, 0x1, P6 ;  /* 0x000000021f1f7211 */ /* 0x000fe200030f0eff */
[----:B------:R2:W-:Y:S01]  /*5150*/  @P4 STG.E.U16 [R28.64], R12 ;  /* 0x0000000c1c004986 */ /* 0x0005e2000c101504 */
[----:B------:R-:W-:-:S02]  /*5160*/  LEA R32, P6, R33, R0, 0x1 ;  /* 0x0000000021207211 */ /* 0x000fc400078c08ff */
[----:B------:R-:W-:Y:S01]  /*5170*/  IADD3 R35, R33, c[0x0][0x198], RZ ;  /* 0x0000660021237a10 */ /* 0x000fe20007ffe0ff */
[----:B------:R-:W-:Y:S01]  /*5180*/  @P3 STG.E.U16 [R30.64], R16 ;  /* 0x000000101e003986 */ /* 0x000fe2000c101504 */
[----:B------:R-:W-:Y:S02]  /*5190*/  ISETP.LT.AND P5, PT, R8, c[0x0][0x17c], !P0 ;  /* 0x00005f0008007a0c */ /* 0x000fe400047a1270 */
[----:B------:R-:W-:Y:S01]  /*51a0*/  IADD3 R8, R3, 0x49, RZ ;  /* 0x0000004903087810 */ /* 0x000fe20007ffe0ff */
[----:B------:R-:W3:Y:S01]  /*51b0*/  LDS.128 R28, [R38+0x800] ;  /* 0x00080000261c7984 */ /* 0x000ee20000000c00 */
[----:B------:R-:W-:Y:S02]  /*51c0*/  LEA.HI.X.SX32 R33, R33, R2, 0x1, P6 ;  /* 0x0000000221217211 */ /* 0x000fe400030f0eff */
[C---:B------:R-:W-:Y:S02]  /*51d0*/  LEA R40, P6, R35.reuse, R0, 0x1 ;  /* 0x0000000023287211 */ /* 0x040fe400078c08ff */
[----:B------:R-:W-:Y:S01]  /*51e0*/  IADD3 R45, R35, c[0x0][0x198], RZ ;  /* 0x00006600232d7a10 */ /* 0x000fe20007ffe0ff */
[----:B----4-:R4:W-:Y:S01]  /*51f0*/  @P2 STG.E.U16 [R32.64], R4 ;  /* 0x0000000420002986 */ /* 0x0109e2000c101504 */
[----:B------:R-:W-:-:S02]  /*5200*/  ISETP.LT.AND P4, PT, R8, c[0x0][0x17c], !P0 ;  /* 0x00005f0008007a0c */ /* 0x000fc40004781270 */
[----:B------:R-:W-:Y:S02]  /*5210*/  IADD3 R8, R3, 0x4a, RZ ;  /* 0x0000004a03087810 */ /* 0x000fe40007ffe0ff */
[----:B------:R-:W-:Y:S02]  /*5220*/  LEA.HI.X.SX32 R41, R35, R2, 0x1, P6 ;  /* 0x0000000223297211 */ /* 0x000fe400030f0eff */
[----:B------:R-:W-:Y:S01]  /*5230*/  LEA R42, P6, R45, R0, 0x1 ;  /* 0x000000002d2a7211 */ /* 0x000fe200078c08ff */
[----:B------:R-:W5:Y:S01]  /*5240*/  LDS.128 R32, [R37+0x800] ;  /* 0x0008000025207984 */ /* 0x000f620000000c00 */
[----:B------:R-:W-:Y:S02]  /*5250*/  ISETP.LT.AND P3, PT, R8, c[0x0][0x17c], !P0 ;  /* 0x00005f0008007a0c */ /* 0x000fe40004761270 */
[----:B------:R-:W-:Y:S02]  /*5260*/  IADD3 R8, R3, 0x4b, RZ ;  /* 0x0000004b03087810 */ /* 0x000fe40007ffe0ff */
[----:B------:R-:W-:-:S02]  /*5270*/  LEA.HI.X.SX32 R43, R45, R2, 0x1, P6 ;  /* 0x000000022d2b7211 */ /* 0x000fc400030f0eff */
[----:B------:R-:W-:Y:S02]  /*5280*/  IADD3 R45, R45, c[0x0][0x198], RZ ;  /* 0x000066002d2d7a10 */ /* 0x000fe40007ffe0ff */
[----:B--2---:R-:W-:Y:S02]  /*5290*/  PRMT R12, R4, 0x7632, R12 ;  /* 0x00007632040c7816 */ /* 0x004fe4000000000c */
[----:B------:R-:W-:Y:S02]  /*52a0*/  ISETP.LT.AND P2, PT, R8, c[0x0][0x17c], !P0 ;  /* 0x00005f0008007a0c */ /* 0x000fe40004741270 */
[----:B------:R-:W-:Y:S01]  /*52b0*/  IADD3 R8, R3, 0x4c, RZ ;  /* 0x0000004c03087810 */ /* 0x000fe20007ffe0ff */
[----:B------:R2:W-:Y:S01]  /*52c0*/  @P1 STG.E.U16 [R40.64], R12 ;  /* 0x0000000c28001986 */ /* 0x0005e2000c101504 */
[C---:B------:R-:W-:Y:S02]  /*52d0*/  LEA R44, P6, R45.reuse, R0, 0x1 ;  /* 0x000000002d2c7211 */ /* 0x040fe400078c08ff */
[----:B------:R-:W-:Y:S01]  /*52e0*/  IADD3 R39, R45, c[0x0][0x198], RZ ;  /* 0x000066002d277a10 */ /* 0x000fe20007ffe0ff */
[----:B0-----:R0:W-:Y:S01]  /*52f0*/  @P5 STG.E.U16 [R42.64], R20 ;  /* 0x000000142a005986 */ /* 0x0011e2000c101504 */
[----:B----4-:R-:W-:-:S02]  /*5300*/  IADD3 R4, R3, 0x4d, RZ ;  /* 0x0000004d03047810 */ /* 0x010fc40007ffe0ff */
[----:B------:R-:W-:Y:S02]  /*5310*/  ISETP.LT.AND P1, PT, R8, c[0x0][0x17c], !P0 ;  /* 0x00005f0008007a0c */ /* 0x000fe40004721270 */
[----:B------:R-:W-:Y:S02]  /*5320*/  LEA.HI.X.SX32 R45, R45, R2, 0x1, P6 ;  /* 0x000000022d2d7211 */ /* 0x000fe400030f0eff */
[C---:B------:R-:W-:Y:S02]  /*5330*/  LEA R38, P6, R39.reuse, R0, 0x1 ;  /* 0x0000000027267211 */ /* 0x040fe400078c08ff */
[----:B------:R-:W-:Y:S02]  /*5340*/  PRMT R8, R20, 0x7632, R8 ;  /* 0x0000763214087816 */ /* 0x000fe40000000008 */
[----:B------:R-:W-:Y:S02]  /*5350*/  ISETP.LT.AND P5, PT, R4, c[0x0][0x17c], !P0 ;  /* 0x00005f0004007a0c */ /* 0x000fe400047a1270 */
[----:B--2---:R-:W-:Y:S01]  /*5360*/  IADD3 R41, R39, c[0x0][0x198], RZ ;  /* 0x0000660027297a10 */ /* 0x004fe20007ffe0ff */
[----:B------:R-:W-:Y:S01]  /*5370*/  @P4 STG.E.U16 [R44.64], R8 ;  /* 0x000000082c004986 */ /* 0x000fe2000c101504 */
[----:B------:R-:W-:-:S02]  /*5380*/  IADD3 R4, R3, 0x4e, RZ ;  /* 0x0000004e03047810 */ /* 0x000fc40007ffe0ff */
[----:B------:R-:W-:Y:S02]  /*5390*/  LEA.HI.X.SX32 R39, R39, R2, 0x1, P6 ;  /* 0x0000000227277211 */ /* 0x000fe400030f0eff */
[C---:B------:R-:W-:Y:S02]  /*53a0*/  LEA R40, P6, R41.reuse, R0, 0x1 ;  /* 0x0000000029287211 */ /* 0x040fe400078c08ff */
[----:B------:R-:W-:Y:S01]  /*53b0*/  ISETP.LT.AND P4, PT, R4, c[0x0][0x17c], !P0 ;  /* 0x00005f0004007a0c */ /* 0x000fe20004781270 */
[----:B-1----:R1:W-:Y:S01]  /*53c0*/  @P3 STG.E.U16 [R38.64], R24 ;  /* 0x0000001826003986 */ /* 0x0023e2000c101504 */
[----:B------:R-:W-:Y:S02]  /*53d0*/  IADD3 R37, R41, c[0x0][0x198], RZ ;  /* 0x0000660029257a10 */ /* 0x000fe40007ffe0ff */
[----:B------:R-:W-:Y:S02]  /*53e0*/  IADD3 R4, R3, 0x4f, RZ ;  /* 0x0000004f03047810 */ /* 0x000fe40007ffe0ff */
[----:B------:R-:W-:-:S02]  /*53f0*/  LEA.HI.X.SX32 R41, R41, R2, 0x1, P6 ;  /* 0x0000000229297211 */ /* 0x000fc400030f0eff */
[----:B0-----:R-:W-:Y:S02]  /*5400*/  PRMT R20, R24, 0x7632, R20 ;  /* 0x0000763218147816 */ /* 0x001fe40000000014 */
[C---:B------:R-:W-:Y:S02]  /*5410*/  LEA R36, P6, R37.reuse, R0, 0x1 ;  /* 0x0000000025247211 */ /* 0x040fe400078c08ff */
[----:B------:R-:W-:Y:S01]  /*5420*/  ISETP.LT.AND P3, PT, R4, c[0x0][0x17c], !P0 ;  /* 0x00005f0004007a0c */ /* 0x000fe20004761270 */
[----:B------:R0:W-:Y:S01]  /*5430*/  @P2 STG.E.U16 [R40.64], R20 ;  /* 0x0000001428002986 */ /* 0x0001e2000c101504 */
[----:B------:R-:W-:Y:S02]  /*5440*/  IADD3 R43, R37, c[0x0][0x198], RZ ;  /* 0x00006600252b7a10 */ /* 0x000fe40007ffe0ff */
[----:B------:R-:W-:Y:S02]  /*5450*/  IADD3 R4, R3, 0x50, RZ ;  /* 0x0000005003047810 */ /* 0x000fe40007ffe0ff */
[----:B------:R-:W-:-:S02]  /*5460*/  LEA.HI.X.SX32 R37, R37, R2, 0x1, P6 ;  /* 0x0000000225257211 */ /* 0x000fc400030f0eff */
[C---:B-1----:R-:W-:Y:S02]  /*5470*/  LEA R38, P6, R43.reuse, R0, 0x1 ;  /* 0x000000002b267211 */ /* 0x042fe400078c08ff */
[----:B------:R-:W-:Y:S01]  /*5480*/  ISETP.LT.AND P2, PT, R4, c[0x0][0x17c], !P0 ;  /* 0x00005f0004007a0c */ /* 0x000fe20004741270 */
[----:B---3--:R1:W-:Y:S01]  /*5490*/  @P1 STG.E.U16 [R36.64], R28 ;  /* 0x0000001c24001986 */ /* 0x0083e2000c101504 */
[----:B------:R-:W-:Y:S02]  /*54a0*/  IADD3 R45, R43, c[0x0][0x198], RZ ;  /* 0x000066002b2d7a10 */ /* 0x000fe40007ffe0ff */
[----:B------:R-:W-:Y:S02]  /*54b0*/  IADD3 R4, R3, 0x51, RZ ;  /* 0x0000005103047810 */ /* 0x000fe40007ffe0ff */
[----:B------:R-:W-:Y:S02]  /*54c0*/  LEA.HI.X.SX32 R39, R43, R2, 0x1, P6 ;  /* 0x000000022b277211 */ /* 0x000fe400030f0eff */
[----:B------:R-:W-:-:S02]  /*54d0*/  LEA R42, P6, R45, R0, 0x1 ;  /* 0x000000002d2a7211 */ /* 0x000fc400078c08ff */
[----:B------:R-:W-:Y:S02]  /*54e0*/  PRMT R8, R28, 0x7632, R8 ;  /* 0x000076321c087816 */ /* 0x000fe40000000008 */
[----:B------:R-:W-:Y:S02]  /*54f0*/  ISETP.LT.AND P1, PT, R4, c[0x0][0x17c], !P0 ;  /* 0x00005f0004007a0c */ /* 0x000fe40004721270 */
[----:B0-----:R-:W-:Y:S01]  /*5500*/  IADD3 R41, R45, c[0x0][0x198], RZ ;  /* 0x000066002d297a10 */ /* 0x001fe20007ffe0ff */
[----:B------:R0:W-:Y:S01]  /*5510*/  @P5 STG.E.U16 [R38.64], R8 ;  /* 0x0000000826005986 */ /* 0x0001e2000c101504 */
[----:B------:R-:W-:Y:S02]  /*5520*/  IADD3 R4, R3, 0x52, RZ ;  /* 0x0000005203047810 */ /* 0x000fe40007ffe0ff */
[----:B------:R-:W-:Y:S02]  /*5530*/  LEA.HI.X.SX32 R43, R45, R2, 0x1, P6 ;  /* 0x000000022d2b7211 */ /* 0x000fe400030f0eff */
[----:B------:R-:W-:-:S02]  /*5540*/  LEA R40, P6, R41, R0, 0x1 ;  /* 0x0000000029287211 */ /* 0x000fc400078c08ff */
[----:B------:R-:W-:Y:S01]  /*5550*/  ISETP.LT.AND P5, PT, R4, c[0x0][0x17c], !P0 ;  /* 0x00005f0004007a0c */ /* 0x000fe200047a1270 */
[----:B-----5:R2:W-:Y:S01]  /*5560*/  @P4 STG.E.U16 [R42.64], R32 ;  /* 0x000000202a004986 */ /* 0x0205e2000c101504 */
[----:B-1----:R-:W-:Y:S02]  /*5570*/  IADD3 R37, R41, c[0x0][0x198], RZ ;  /* 0x0000660029257a10 */ /* 0x002fe40007ffe0ff */
[----:B------:R-:W-:Y:S02]  /*5580*/  IADD3 R4, R3, 0x53, RZ ;  /* 0x0000005303047810 */ /* 0x000fe40007ffe0ff */
[----:B------:R-:W-:Y:S02]  /*5590*/  LEA.HI.X.SX32 R41, R41, R2, 0x1, P6 ;  /* 0x0000000229297211 */ /* 0x000fe400030f0eff */
[----:B------:R-:W-:Y:S02]  /*55a0*/  PRMT R20, R32, 0x7632, R20 ;  /* 0x0000763220147816 */ /* 0x000fe40000000014 */
[----:B------:R-:W-:-:S02]  /*55b0*/  LEA R36, P6, R37, R0, 0x1 ;  /* 0x0000000025247211 */ /* 0x000fc400078c08ff */
[----:B------:R-:W-:Y:S01]  /*55c0*/  ISETP.LT.AND P4, PT, R4, c[0x0][0x17c], !P0 ;  /* 0x00005f0004007a0c */ /* 0x000fe20004781270 */
[----:B------:R1:W-:Y:S01]  /*55d0*/  @P3 STG.E.U16 [R40.64], R20 ;  /* 0x0000001428003986 */ /* 0x0003e2000c101504 */
[----:B0-----:R-:W-:Y:S02]  /*55e0*/  IADD3 R39, R37, c[0x0][0x198], RZ ;  /* 0x0000660025277a10 */ /* 0x001fe40007ffe0ff */
[----:B------:R-:W-:Y:S02]  /*55f0*/  IADD3 R4, R3, 0x54, RZ ;  /* 0x0000005403047810 */ /* 0x000fe40007ffe0ff */
[----:B------:R-:W-:Y:S02]  /*5600*/  LEA.HI.X.SX32 R37, R37, R2, 0x1, P6 ;  /* 0x0000000225257211 */ /* 0x000fe400030f0eff */
[C---:B------:R-:W-:Y:S02]  /*5610*/  LEA R38, P6, R39.reuse, R0, 0x1 ;  /* 0x0000000027267211 */ /* 0x040fe400078c08ff */
[----:B------:R-:W-:Y:S01]  /*5620*/  ISETP.LT.AND P3, PT, R4, c[0x0][0x17c], !P0 ;  /* 0x00005f0004007a0c */ /* 0x000fe20004761270 */
[----:B------:R0:W-:Y:S01]  /*5630*/  @P2 STG.E.U16 [R36.64], R9 ;  /* 0x0000000924002986 */ /* 0x0001e2000c101504 */
[----:B--2---:R-:W-:-:S02]  /*5640*/  IADD3 R43, R39, c[0x0][0x198], RZ ;  /* 0x00006600272b7a10 */ /* 0x004fc40007ffe0ff */
[----:B------:R-:W-:Y:S02]  /*5650*/  IADD3 R4, R3, 0x55, RZ ;  /* 0x0000005503047810 */ /* 0x000fe40007ffe0ff */
[----:B------:R-:W-:Y:S02]  /*5660*/  LEA.HI.X.SX32 R39, R39, R2, 0x1, P6 ;  /* 0x0000000227277211 */ /* 0x000fe400030f0eff */
[----:B------:R-:W-:Y:S02]  /*5670*/  LEA R42, P6, R43, R0, 0x1 ;  /* 0x000000002b2a7211 */ /* 0x000fe400078c08ff */
[----:B------:R-:W-:Y:S02]  /*5680*/  PRMT R12, R9, 0x7632, R12 ;  /* 0x00007632090c7816 */ /* 0x000fe4000000000c */
[----:B------:R-:W-:Y:S02]  /*5690*/  ISETP.LT.AND P2, PT, R4, c[0x0][0x17c], !P0 ;  /* 0x00005f0004007a0c */ /* 0x000fe40004741270 */
[----:B-1----:R-:W-:Y:S01]  /*56a0*/  IADD3 R41, R43, c[0x0][0x198], RZ ;  /* 0x000066002b297a10 */ /* 0x002fe20007ffe0ff */
[----:B------:R1:W-:Y:S01]  /*56b0*/  @P1 STG.E.U16 [R38.64], R12 ;  /* 0x0000000c26001986 */ /* 0x0003e2000c101504 */
[----:B------:R-:W-:-:S02]  /*56c0*/  IADD3 R4, R3, 0x56, RZ ;  /* 0x0000005603047810 */ /* 0x000fc40007ffe0ff */
[----:B------:R-:W-:Y:S02]  /*56d0*/  LEA.HI.X.SX32 R43, R43, R2, 0x1, P6 ;  /* 0x000000022b2b7211 */ /* 0x000fe400030f0eff */
[C---:B------:R-:W-:Y:S02]  /*56e0*/  LEA R40, P6, R41.reuse, R0, 0x1 ;  /* 0x0000000029287211 */ /* 0x040fe400078c08ff */
[----:B------:R-:W-:Y:S01]  /*56f0*/  ISETP.LT.AND P1, PT, R4, c[0x0][0x17c], !P0 ;  /* 0x00005f0004007a0c */ /* 0x000fe20004721270 */
[----:B------:R2:W-:Y:S01]  /*5700*/  @P5 STG.E.U16 [R42.64], R17 ;  /* 0x000000112a005986 */ /* 0x0005e2000c101504 */
[----:B0-----:R-:W-:Y:S02]  /*5710*/  IADD3 R9, R41, c[0x0][0x198], RZ ;  /* 0x0000660029097a10 */ /* 0x001fe40007ffe0ff */
[----:B------:R-:W-:Y:S02]  /*5720*/  IADD3 R4, R3, 0x57, RZ ;  /* 0x0000005703047810 */ /* 0x000fe40007ffe0ff */
[----:B------:R-:W-:-:S02]  /*5730*/  LEA.HI.X.SX32 R41, R41, R2, 0x1, P6 ;  /* 0x0000000229297211 */ /* 0x000fc400030f0eff */
[----:B------:R-:W-:Y:S02]  /*5740*/  PRMT R20, R17, 0x7632, R20 ;  /* 0x0000763211147816 */ /* 0x000fe40000000014 */
[C---:B------:R-:W-:Y:S02]  /*5750*/  LEA R8, P6, R9.reuse, R0, 0x1 ;  /* 0x0000000009087211 */ /* 0x040fe400078c08ff */
[----:B------:R-:W-:Y:S01]  /*5760*/  ISETP.LT.AND P5, PT, R4, c[0x0][0x17c], !P0 ;  /* 0x00005f0004007a0c */ /* 0x000fe200047a1270 */
[----:B------:R0:W-:Y:S01]  /*5770*/  @P4 STG.E.U16 [R40.64], R20 ;  /* 0x0000001428004986 */ /* 0x0001e2000c101504 */
[----:B------:R-:W-:Y:S02]  /*5780*/  IADD3 R37, R9, c[0x0][0x198], RZ ;  /* 0x0000660009257a10 */ /* 0x000fe40007ffe0ff */
[----:B------:R-:W-:Y:S02]  /*5790*/  IADD3 R4, R3, 0x58, RZ ;  /* 0x0000005803047810 */ /* 0x000fe40007ffe0ff */
[----:B------:R-:W-:-:S02]  /*57a0*/  LEA.HI.X.SX32 R9, R9, R2, 0x1, P6 ;  /* 0x0000000209097211 */ /* 0x000fc400030f0eff */
[C---:B------:R-:W-:Y:S02]  /*57b0*/  LEA R16, P6, R37.reuse, R0, 0x1 ;  /* 0x0000000025107211 */ /* 0x040fe400078c08ff */
[----:B------:R-:W-:Y:S01]  /*57c0*/  ISETP.LT.AND P4, PT, R4, c[0x0][0x17c], !P0 ;  /* 0x00005f0004007a0c */ /* 0x000fe20004781270 */
[----:B------:R3:W-:Y:S01]  /*57d0*/  @P3 STG.E.U16 [R8.64], R13 ;  /* 0x0000000d08003986 */ /* 0x0007e2000c101504 */
[----:B-1----:R-:W-:Y:S02]  /*57e0*/  IADD3 R39, R37, c[0x0][0x198], RZ ;  /* 0x0000660025277a10 */ /* 0x002fe40007ffe0ff */
[----:B------:R-:W-:Y:S02]  /*57f0*/  IADD3 R4, R3, 0x59, RZ ;  /* 0x0000005903047810 */ /* 0x000fe40007ffe0ff */
[----:B--2---:R-:W-:Y:S02]  /*5800*/  LEA.HI.X.SX32 R17, R37, R2, 0x1, P6 ;  /* 0x0000000225117211 */ /* 0x004fe400030f0eff */
[----:B------:R-:W-:-:S02]  /*5810*/  LEA R36, P6, R39, R0, 0x1 ;  /* 0x0000000027247211 */ /* 0x000fc400078c08ff */
[----:B------:R-:W-:Y:S02]  /*5820*/  PRMT R12, R13, 0x7632, R12 ;  /* 0x000076320d0c7816 */ /* 0x000fe4000000000c */
[----:B------:R-:W-:Y:S02]  /*5830*/  ISETP.LT.AND P3, PT, R4, c[0x0][0x17c], !P0 ;  /* 0x00005f0004007a0c */ /* 0x000fe40004761270 */
[----:B0-----:R-:W-:Y:S01]  /*5840*/  IADD3 R41, R39, c[0x0][0x198], RZ ;  /* 0x0000660027297a10 */ /* 0x001fe20007ffe0ff */
[----:B------:R-:W-:Y:S01]  /*5850*/  @P2 STG.E.U16 [R16.64], R12 ;  /* 0x0000000c10002986 */ /* 0x000fe2000c101504 */
[----:B------:R-:W-:Y:S02]  /*5860*/  IADD3 R4, R3, 0x5a, RZ ;  /* 0x0000005a03047810 */ /* 0x000fe40007ffe0ff */
[----:B------:R-:W-:Y:S02]  /*5870*/  LEA.HI.X.SX32 R37, R39, R2, 0x1, P6 ;  /* 0x0000000227257211 */ /* 0x000fe400030f0eff */
[----:B------:R-:W-:-:S02]  /*5880*/  LEA R38, P6, R41, R0, 0x1 ;  /* 0x0000000029267211 */ /* 0x000fc400078c08ff */
[----:B------:R-:W-:Y:S01]  /*5890*/  ISETP.LT.AND P2, PT, R4, c[0x0][0x17c], !P0 ;  /* 0x00005f0004007a0c */ /* 0x000fe20004741270 */
[----:B------:R0:W-:Y:S01]  /*58a0*/  @P1 STG.E.U16 [R36.64], R5 ;  /* 0x0000000524001986 */ /* 0x0001e2000c101504 */
[----:B---3--:R-:W-:Y:S02]  /*58b0*/  IADD3 R9, R41, c[0x0][0x198], RZ ;  /* 0x0000660029097a10 */ /* 0x008fe40007ffe0ff */
[----:B------:R-:W-:Y:S02]  /*58c0*/  IADD3 R4, R3, 0x5b, RZ ;  /* 0x0000005b03047810 */ /* 0x000fe40007ffe0ff */
[----:B------:R-:W-:Y:S02]  /*58d0*/  LEA.HI.X.SX32 R39, R41, R2, 0x1, P6 ;  /* 0x0000000229277211 */ /* 0x000fe400030f0eff */
[----:B------:R-:W-:Y:S02]  /*58e0*/  PRMT R20, R5, 0x7632, R20 ;  /* 0x0000763205147816 */ /* 0x000fe40000000014 */
[----:B------:R-:W-:-:S02]  /*58f0*/  LEA R8, P6, R9, R0, 0x1 ;  /* 0x0000000009087211 */ /* 0x000fc400078c08ff */
[----:B------:R-:W-:Y:S01]  /*5900*/  ISETP.LT.AND P1, PT, R4, c[0x0][0x17c], !P0 ;  /* 0x00005f0004007a0c */ /* 0x000fe20004721270 */
[----:B------:R-:W-:Y:S01]  /*5910*/  @P5 STG.E.U16 [R38.64], R20 ;  /* 0x0000001426005986 */ /* 0x000fe2000c101504 */
[----:B------:R-:W-:Y:S02]  /*5920*/  IADD3 R4, R3, 0x5c, RZ ;  /* 0x0000005c03047810 */ /* 0x000fe40007ffe0ff */
[C---:B------:R-:W-:Y:S02]  /*5930*/  IADD3 R13, R9.reuse, c[0x0][0x198], RZ ;  /* 0x00006600090d7a10 */ /* 0x040fe40007ffe0ff */
[----:B------:R-:W-:Y:S02]  /*5940*/  LEA.HI.X.SX32 R9, R9, R2, 0x1, P6 ;  /* 0x0000000209097211 */ /* 0x000fe400030f0eff */
[----:B------:R-:W-:Y:S02]  /*5950*/  ISETP.LT.AND P5, PT, R4, c[0x0][0x17c], !P0 ;  /* 0x00005f0004007a0c */ /* 0x000fe400047a1270 */
[----:B0-----:R-:W-:Y:S01]  /*5960*/  IADD3 R5, R3, 0x5d, RZ ;  /* 0x0000005d03057810 */ /* 0x001fe20007ffe0ff */
[----:B------:R0:W-:Y:S01]  /*5970*/  @P4 STG.E.U16 [R8.64], R21 ;  /* 0x0000001508004986 */ /* 0x0001e2000c101504 */
[----:B------:R-:W-:-:S02]  /*5980*/  LEA R4, P6, R13, R0, 0x1 ;  /* 0x000000000d047211 */ /* 0x000fc400078c08ff */
[----:B------:R-:W-:Y:S02]  /*5990*/  IADD3 R17, R13, c[0x0][0x198], RZ ;  /* 0x000066000d117a10 */ /* 0x000fe40007ffe0ff */
[----:B------:R-:W-:Y:S02]  /*59a0*/  ISETP.LT.AND P4, PT, R5, c[0x0][0x17c], !P0 ;  /* 0x00005f0005007a0c */ /* 0x000fe40004781270 */
[----:B------:R-:W-:Y:S02]  /*59b0*/  LEA.HI.X.SX32 R5, R13, R2, 0x1, P6 ;  /* 0x000000020d057211 */ /* 0x000fe400030f0eff */
[----:B------:R-:W-:Y:S02]  /*59c0*/  PRMT R24, R21, 0x7632, R24 ;  /* 0x0000763215187816 */ /* 0x000fe40000000018 */
[----:B------:R-:W-:Y:S02]  /*59d0*/  LEA R12, P6, R17, R0, 0x1 ;  /* 0x00000000110c7211 */ /* 0x000fe400078c08ff */
[----:B------:R-:W-:Y:S01]  /*59e0*/  IADD3 R16, R3, 0x5e, RZ ;  /* 0x0000005e03107810 */ /* 0x000fe20007ffe0ff */
[----:B------:R1:W-:Y:S01]  /*59f0*/  @P3 STG.E.U16 [R4.64], R24 ;  /* 0x0000001804003986 */ /* 0x0003e2000c101504 */
[----:B------:R-:W-:-:S02]  /*5a00*/  IADD3 R37, R17, c[0x0][0x198], RZ ;  /* 0x0000660011257a10 */ /* 0x000fc40007ffe0ff */
[----:B------:R-:W-:Y:S02]  /*5a10*/  LEA.HI.X.SX32 R13, R17, R2, 0x1, P6 ;  /* 0x00000002110d7211 */ /* 0x000fe400030f0eff */
[----:B------:R-:W-:Y:S02]  /*5a20*/  ISETP.LT.AND P3, PT, R16, c[0x0][0x17c], !P0 ;  /* 0x00005f0010007a0c */ /* 0x000fe40004761270 */
[----:B------:R-:W-:Y:S01]  /*5a30*/  LEA R16, P6, R37, R0, 0x1 ;  /* 0x0000000025107211 */ /* 0x000fe200078c08ff */
[----:B------:R2:W-:Y:S01]  /*5a40*/  @P2 STG.E.U16 [R12.64], R25 ;  /* 0x000000190c002986 */ /* 0x0005e2000c101504 */
[----:B0-----:R-:W-:Y:S02]  /*5a50*/  IADD3 R8, R3, 0x5f, RZ ;  /* 0x0000005f03087810 */ /* 0x001fe40007ffe0ff */
[C---:B------:R-:W-:Y:S02]  /*5a60*/  IADD3 R9, R37.reuse, c[0x0][0x198], RZ ;  /* 0x0000660025097a10 */ /* 0x040fe40007ffe0ff */
[----:B------:R-:W-:-:S02]  /*5a70*/  LEA.HI.X.SX32 R17, R37, R2, 0x1, P6 ;  /* 0x0000000225117211 */ /* 0x000fc400030f0eff */
[----:B------:R-:W-:Y:S02]  /*5a80*/  ISETP.LT.AND P2, PT, R8, c[0x0][0x17c], !P0 ;  /* 0x00005f0008007a0c */ /* 0x000fe40004741270 */
[----:B------:R-:W-:Y:S02]  /*5a90*/  LEA R8, P6, R9, R0, 0x1 ;  /* 0x0000000009087211 */ /* 0x000fe400078c08ff */
[----:B------:R-:W-:Y:S02]  /*5aa0*/  PRMT R28, R25, 0x7632, R28 ;  /* 0x00007632191c7816 */ /* 0x000fe4000000001c */
[C---:B------:R-:W-:Y:S02]  /*5ab0*/  IADD3 R21, R9.reuse, c[0x0][0x198], RZ ;  /* 0x0000660009157a10 */ /* 0x040fe40007ffe0ff */
[----:B------:R-:W-:Y:S01]  /*5ac0*/  LEA.HI.X.SX32 R9, R9, R2, 0x1, P6 ;  /* 0x0000000209097211 */ /* 0x000fe200030f0eff */
[----:B------:R0:W-:Y:S01]  /*5ad0*/  @P1 STG.E.U16 [R16.64], R28 ;  /* 0x0000001c10001986 */ /* 0x0001e2000c101504 */
[----:B-1----:R-:W-:-:S02]  /*5ae0*/  IADD3 R5, R3, 0x61, RZ ;  /* 0x0000006103057810 */ /* 0x002fc40007ffe0ff */
[C---:B------:R-:W-:Y:S01]  /*5af0*/  LEA R4, P6, R21.reuse, R0, 0x1 ;  /* 0x0000000015047211 */ /* 0x040fe200078c08ff */
[----:B------:R1:W-:Y:S01]  /*5b00*/  @P5 STG.E.U16 [R8.64], R29 ;  /* 0x0000001d08005986 */ /* 0x0003e2000c101504 */
[----:B--2---:R-:W-:Y:S02]  /*5b10*/  IADD3 R13, R21, c[0x0][0x198], RZ ;  /* 0x00006600150d7a10 */ /* 0x004fe40007ffe0ff */
[----:B------:R-:W-:Y:S02]  /*5b20*/  ISETP.LT.AND P5, PT, R5, c[0x0][0x17c], !P0 ;  /* 0x00005f0005007a0c */ /* 0x000fe400047a1270 */
[----:B------:R-:W-:Y:S02]  /*5b30*/  LEA.HI.X.SX32 R5, R21, R2, 0x1, P6 ;  /* 0x0000000215057211 */ /* 0x000fe400030f0eff */
[----:B------:R-:W-:Y:S02]  /*5b40*/  PRMT R21, R29, 0x7632, R21 ;  /* 0x000076321d157816 */ /* 0x000fe40000000015 */
[----:B------:R-:W-:-:S02]  /*5b50*/  LEA R12, P6, R13, R0, 0x1 ;  /* 0x000000000d0c7211 */ /* 0x000fc400078c08ff */
[----:B0-----:R-:W-:Y:S01]  /*5b60*/  IADD3 R16, R3, 0x62, RZ ;  /* 0x0000006203107810 */ /* 0x001fe20007ffe0ff */
[----:B------:R0:W-:Y:S01]  /*5b70*/  @P4 STG.E.U16 [R4.64], R21 ;  /* 0x0000001504004986 */ /* 0x0001e2000c101504 */
[----:B------:R-:W-:Y:S02]  /*5b80*/  IADD3 R17, R13, c[0x0][0x198], RZ ;  /* 0x000066000d117a10 */ /* 0x000fe40007ffe0ff */
[----:B------:R-:W-:Y:S02]  /*5b90*/  IADD3 R20, R3, 0x60, RZ ;  /* 0x0000006003147810 */ /* 0x000fe40007ffe0ff */
[----:B------:R-:W-:Y:S02]  /*5ba0*/  LEA.HI.X.SX32 R13, R13, R2, 0x1, P6 ;  /* 0x000000020d0d7211 */ /* 0x000fe400030f0eff */
[----:B------:R-:W-:Y:S02]  /*5bb0*/  ISETP.LT.AND P4, PT, R16, c[0x0][0x17c], !P0 ;  /* 0x00005f0010007a0c */ /* 0x000fe40004781270 */
[----:B------:R-:W-:Y:S01]  /*5bc0*/  LEA R16, P6, R17, R0, 0x1 ;  /* 0x0000000011107211 */ /* 0x000fe200078c08ff */
[----:B------:R2:W-:Y:S01]  /*5bd0*/  @P3 STG.E.U16 [R12.64], R33 ;  /* 0x000000210c003986 */ /* 0x0005e2000c101504 */
[----:B-1----:R-:W-:-:S02]  /*5be0*/  IADD3 R8, R3, 0x63, RZ ;  /* 0x0000006303087810 */ /* 0x002fc40007ffe0ff */
[----:B------:R-:W-:Y:S02]  /*5bf0*/  ISETP.LT.AND P1, PT, R20, c[0x0][0x17c], !P0 ;  /* 0x00005f0014007a0c */ /* 0x000fe40004721270 */
[C---:B------:R-:W-:Y:S02]  /*5c00*/  IADD3 R9, R17.reuse, c[0x0][0x198], RZ ;  /* 0x0000660011097a10 */ /* 0x040fe40007ffe0ff */
[----:B------:R-:W-:Y:S02]  /*5c10*/  LEA.HI.X.SX32 R17, R17, R2, 0x1, P6 ;  /* 0x0000000211117211 */ /* 0x000fe400030f0eff */
[----:B------:R-:W-:Y:S02]  /*5c20*/  ISETP.LT.AND P3, PT, R8, c[0x0][0x17c], !P0 ;  /* 0x00005f0008007a0c */ /* 0x000fe40004761270 */
[----:B------:R-:W-:Y:S02]  /*5c30*/  LEA R8, P6, R9, R0, 0x1 ;  /* 0x0000000009087211 */ /* 0x000fe400078c08ff */
[----:B------:R-:W-:-:S02]  /*5c40*/  PRMT R24, R33, 0x7632, R24 ;  /* 0x0000763221187816 */ /* 0x000fc40000000018 */
[C---:B0-----:R-:W-:Y:S02]  /*5c50*/  IADD3 R21, R9.reuse, c[0x0][0x198], RZ ;  /* 0x0000660009157a10 */ /* 0x041fe40007ffe0ff */
[----:B------:R-:W-:Y:S01]  /*5c60*/  LEA.HI.X.SX32 R9, R9, R2, 0x1, P6 ;  /* 0x0000000209097211 */ /* 0x000fe200030f0eff */
[----:B------:R0:W-:Y:S01]  /*5c70*/  @P2 STG.E.U16 [R16.64], R24 ;  /* 0x0000001810002986 */ /* 0x0001e2000c101504 */
[C---:B------:R-:W-:Y:S02]  /*5c80*/  IADD3 R20, R3.reuse, 0x64, RZ ;  /* 0x0000006403147810 */ /* 0x040fe40007ffe0ff */
[----:B------:R-:W-:Y:S01]  /*5c90*/  IADD3 R5, R3, 0x65, RZ ;  /* 0x0000006503057810 */ /* 0x000fe20007ffe0ff */
[----:B------:R1:W-:Y:S01]  /*5ca0*/  @P1 STG.E.U16 [R8.64], R10 ;  /* 0x0000000a08001986 */ /* 0x0003e2000c101504 */
[C---:B------:R-:W-:Y:S02]  /*5cb0*/  LEA R4, P6, R21.reuse, R0, 0x1 ;  /* 0x0000000015047211 */ /* 0x040fe400078c08ff */
[----:B--2---:R-:W-:-:S02]  /*5cc0*/  IADD3 R13, R21, c[0x0][0x198], RZ ;  /* 0x00006600150d7a10 */ /* 0x004fc40007ffe0ff */
[----:B------:R-:W-:Y:S02]  /*5cd0*/  ISETP.LT.AND P2, PT, R20, c[0x0][0x17c], !P0 ;  /* 0x00005f0014007a0c */ /* 0x000fe40004741270 */
[----:B------:R-:W-:Y:S02]  /*5ce0*/  ISETP.LT.AND P1, PT, R5, c[0x0][0x17c], !P0 ;  /* 0x00005f0005007a0c */ /* 0x000fe40004721270 */
[----:B------:R-:W-:Y:S02]  /*5cf0*/  LEA.HI.X.SX32 R5, R21, R2, 0x1, P6 ;  /* 0x0000000215057211 */ /* 0x000fe400030f0eff */
[----:B------:R-:W-:Y:S02]  /*5d00*/  PRMT R20, R10, 0x7632, R20 ;  /* 0x000076320a147816 */ /* 0x000fe40000000014 */
[----:B------:R-:W-:Y:S02]  /*5d10*/  LEA R12, P6, R13, R0, 0x1 ;  /* 0x000000000d0c7211 */ /* 0x000fe400078c08ff */
[----:B0-----:R-:W-:Y:S01]  /*5d20*/  IADD3 R16, R3, 0x66, RZ ;  /* 0x0000006603107810 */ /* 0x001fe20007ffe0ff */
[----:B------:R0:W-:Y:S01]  /*5d30*/  @P5 STG.E.U16 [R4.64], R20 ;  /* 0x0000001404005986 */ /* 0x0001e2000c101504 */
[----:B------:R-:W-:-:S02]  /*5d40*/  IADD3 R17, R13, c[0x0][0x198], RZ ;  /* 0x000066000d117a10 */ /* 0x000fc40007ffe0ff */
[----:B------:R-:W-:Y:S02]  /*5d50*/  LEA.HI.X.SX32 R13, R13, R2, 0x1, P6 ;  /* 0x000000020d0d7211 */ /* 0x000fe400030f0eff */
[----:B------:R-:W-:Y:S02]  /*5d60*/  ISETP.LT.AND P5, PT, R16, c[0x0][0x17c], !P0 ;  /* 0x00005f0010007a0c */ /* 0x000fe400047a1270 */
[----:B------:R-:W-:Y:S01]  /*5d70*/  LEA R16, P6, R17, R0, 0x1 ;  /* 0x0000000011107211 */ /* 0x000fe200078c08ff */
[----:B------:R2:W-:Y:S01]  /*5d80*/  @P4 STG.E.U16 [R12.64], R18 ;  /* 0x000000120c004986 */ /* 0x0005e2000c101504 */
[----:B-1----:R-:W-:Y:S02]  /*5d90*/  IADD3 R8, R3, 0x67, RZ ;  /* 0x0000006703087810 */ /* 0x002fe40007ffe0ff */
[C---:B------:R-:W-:Y:S02]  /*5da0*/  IADD3 R9, R17.reuse, c[0x0][0x198], RZ ;  /* 0x0000660011097a10 */ /* 0x040fe40007ffe0ff */
[----:B------:R-:W-:-:S02]  /*5db0*/  LEA.HI.X.SX32 R17, R17, R2, 0x1, P6 ;  /* 0x0000000211117211 */ /* 0x000fc400030f0eff */
[----:B------:R-:W-:Y:S02]  /*5dc0*/  ISETP.LT.AND P4, PT, R8, c[0x0][0x17c], !P0 ;  /* 0x00005f0008007a0c */ /* 0x000fe40004781270 */
[C---:B------:R-:W-:Y:S02]  /*5dd0*/  LEA R8, P6, R9.reuse, R0, 0x1 ;  /* 0x0000000009087211 */ /* 0x040fe400078c08ff */
[----:B------:R-:W-:Y:S02]  /*5de0*/  PRMT R24, R18, 0x7632, R24 ;  /* 0x0000763212187816 */ /* 0x000fe40000000018 */
[C---:B------:R-:W-:Y:S02]  /*5df0*/  IADD3 R21, R9.reuse, c[0x0][0x198], RZ ;  /* 0x0000660009157a10 */ /* 0x040fe40007ffe0ff */
[----:B------:R-:W-:Y:S01]  /*5e00*/  LEA.HI.X.SX32 R9, R9, R2, 0x1, P6 ;  /* 0x0000000209097211 */ /* 0x000fe200030f0eff */
[----:B------:R1:W-:Y:S01]  /*5e10*/  @P3 STG.E.U16 [R16.64], R24 ;  /* 0x0000001810003986 */ /* 0x0003e2000c101504 */
[----:B0-----:R-:W-:-:S02]  /*5e20*/  IADD3 R5, R3, 0x69, RZ ;  /* 0x0000006903057810 */ /* 0x001fc40007ffe0ff */
[C---:B------:R-:W-:Y:S01]  /*5e30*/  LEA R4, P6, R21.reuse, R0, 0x1 ;  /* 0x0000000015047211 */ /* 0x040fe200078c08ff */
[----:B------:R0:W-:Y:S01]  /*5e40*/  @P2 STG.E.U16 [R8.64], R14 ;  /* 0x0000000e08002986 */ /* 0x0001e2000c101504 */
[----:B--2---:R-:W-:Y:S02]  /*5e50*/  IADD3 R13, R21, c[0x0][0x198], RZ ;  /* 0x00006600150d7a10 */ /* 0x004fe40007ffe0ff */
[----:B------:R-:W-:Y:S02]  /*5e60*/  ISETP.LT.AND P2, PT, R5, c[0x0][0x17c], !P0 ;  /* 0x00005f0005007a0c */ /* 0x000fe40004741270 */
[----:B------:R-:W-:Y:S02]  /*5e70*/  LEA.HI.X.SX32 R5, R21, R2, 0x1, P6 ;  /* 0x0000000215057211 */ /* 0x000fe400030f0eff */
[C---:B------:R-:W-:Y:S02]  /*5e80*/  LEA R12, P6, R13.reuse, R0, 0x1 ;  /* 0x000000000d0c7211 */ /* 0x040fe400078c08ff */
[----:B-1----:R-:W-:-:S02]  /*5e90*/  IADD3 R17, R13, c[0x0][0x198], RZ ;  /* 0x000066000d117a10 */ /* 0x002fc40007ffe0ff */
[----:B------:R-:W-:Y:S02]  /*5ea0*/  IADD3 R10, R3, 0x68, RZ ;  /* 0x00000068030a7810 */ /* 0x000fe40007ffe0ff */
[----:B------:R-:W-:Y:S02]  /*5eb0*/  PRMT R18, R14, 0x7632, R18 ;  /* 0x000076320e127816 */ /* 0x000fe40000000012 */
[----:B------:R-:W-:Y:S02]  /*5ec0*/  LEA.HI.X.SX32 R13, R13, R2, 0x1, P6 ;  /* 0x000000020d0d7211 */ /* 0x000fe400030f0eff */
[----:B------:R-:W-:Y:S01]  /*5ed0*/  LEA R16, P6, R17, R0, 0x1 ;  /* 0x0000000011107211 */ /* 0x000fe200078c08ff */
[----:B------:R1:W-:Y:S01]  /*5ee0*/  @P1 STG.E.U16 [R4.64], R18 ;  /* 0x0000001204001986 */ /* 0x0003e2000c101504 */
[----:B0-----:R-:W-:Y:S02]  /*5ef0*/  IADD3 R8, R3, 0x6b, RZ ;  /* 0x0000006b03087810 */ /* 0x001fe40007ffe0ff */
[----:B------:R-:W-:Y:S01]  /*5f00*/  ISETP.LT.AND P3, PT, R10, c[0x0][0x17c], !P0 ;  /* 0x00005f000a007a0c */ /* 0x000fe20004761270 */
[----:B------:R0:W-:Y:S01]  /*5f10*/  @P5 STG.E.U16 [R12.64], R6 ;  /* 0x000000060c005986 */ /* 0x0001e2000c101504 */
[----:B------:R-:W-:-:S02]  /*5f20*/  IADD3 R9, R17, c[0x0][0x198], RZ ;  /* 0x0000660011097a10 */ /* 0x000fc40007ffe0ff */
[----:B------:R-:W-:Y:S02]  /*5f30*/  LEA.HI.X.SX32 R17, R17, R2, 0x1, P6 ;  /* 0x0000000211117211 */ /* 0x000fe400030f0eff */
[----:B------:R-:W-:Y:S02]  /*5f40*/  ISETP.LT.AND P5, PT, R8, c[0x0][0x17c], !P0 ;  /* 0x00005f0008007a0c */ /* 0x000fe400047a1270 */
[C---:B------:R-:W-:Y:S02]  /*5f50*/  LEA R8, P6, R9.reuse, R0, 0x1 ;  /* 0x0000000009087211 */ /* 0x040fe400078c08ff */
[----:B------:R-:W-:Y:S02]  /*5f60*/  PRMT R14, R6, 0x7632, R14 ;  /* 0x00007632060e7816 */ /* 0x000fe4000000000e */
[C---:B------:R-:W-:Y:S02]  /*5f70*/  IADD3 R21, R9.reuse, c[0x0][0x198], RZ ;  /* 0x0000660009157a10 */ /* 0x040fe40007ffe0ff */
[----:B------:R-:W-:Y:S01]  /*5f80*/  LEA.HI.X.SX32 R9, R9, R2, 0x1, P6 ;  /* 0x0000000209097211 */ /* 0x000fe200030f0eff */
[----:B------:R2:W-:Y:S01]  /*5f90*/  @P4 STG.E.U16 [R16.64], R14 ;  /* 0x0000000e10004986 */ /* 0x0005e2000c101504 */
[----:B-1----:R-:W-:-:S02]  /*5fa0*/  IADD3 R5, R3, 0x6d, RZ ;  /* 0x0000006d03057810 */ /* 0x002fc40007ffe0ff */
[C---:B------:R-:W-:Y:S01]  /*5fb0*/  LEA R4, P6, R21.reuse, R0, 0x1 ;  /* 0x0000000015047211 */ /* 0x040fe200078c08ff */
[----:B------:R1:W-:Y:S01]  /*5fc0*/  @P3 STG.E.U16 [R8.64], R22 ;  /* 0x0000001608003986 */ /* 0x0003e2000c101504 */
[----:B0-----:R-:W-:Y:S02]  /*5fd0*/  IADD3 R13, R21, c[0x0][0x198], RZ ;  /* 0x00006600150d7a10 */ /* 0x001fe40007ffe0ff */
[----:B------:R-:W-:Y:S02]  /*5fe0*/  IADD3 R10, R3, 0x6a, RZ ;  /* 0x0000006a030a7810 */ /* 0x000fe40007ffe0ff */
[----:B------:R-:W-:Y:S02]  /*5ff0*/  ISETP.LT.AND P3, PT, R5, c[0x0][0x17c], !P0 ;  /* 0x00005f0005007a0c */ /* 0x000fe40004761270 */
[----:B------:R-:W-:Y:S02]  /*6000*/  LEA.HI.X.SX32 R5, R21, R2, 0x1, P6 ;  /* 0x0000000215057211 */ /* 0x000fe400030f0eff */
[----:B------:R-:W-:-:S02]  /*6010*/  LEA R12, P6, R13, R0, 0x1 ;  /* 0x000000000d0c7211 */ /* 0x000fc400078c08ff */
[----:B------:R-:W-:Y:S02]  /*6020*/  ISETP.LT.AND P1, PT, R10, c[0x0][0x17c], !P0 ;  /* 0x00005f000a007a0c */ /* 0x000fe40004721270 */
[----:B--2---:R-:W-:Y:S02]  /*6030*/  IADD3 R17, R13, c[0x0][0x198], RZ ;  /* 0x000066000d117a10 */ /* 0x004fe40007ffe0ff */
[----:B------:R-:W-:Y:S02]  /*6040*/  IADD3 R10, R3, 0x6c, RZ ;  /* 0x0000006c030a7810 */ /* 0x000fe40007ffe0ff */
[----:B------:R-:W-:Y:S02]  /*6050*/  LEA.HI.X.SX32 R13, R13, R2, 0x1, P6 ;  /* 0x000000020d0d7211 */ /* 0x000fe400030f0eff */
[----:B------:R-:W-:Y:S02]  /*6060*/  LEA R16, P6, R17, R0, 0x1 ;  /* 0x0000000011107211 */ /* 0x000fe400078c08ff */
[----:B------:R-:W-:-:S02]  /*6070*/  ISETP.LT.AND P4, PT, R10, c[0x0][0x17c], !P0 ;  /* 0x00005f000a007a0c */ /* 0x000fc40004781270 */
[C---:B-1----:R-:W-:Y:S02]  /*6080*/  IADD3 R9, R17.reuse, c[0x0][0x198], RZ ;  /* 0x0000660011097a10 */ /* 0x042fe40007ffe0ff */
[----:B------:R-:W-:Y:S02]  /*6090*/  LEA.HI.X.SX32 R17, R17, R2, 0x1, P6 ;  /* 0x0000000211117211 */ /* 0x000fe400030f0eff */
[----:B------:R-:W-:Y:S02]  /*60a0*/  PRMT R10, R22, 0x7632, R10 ;  /* 0x00007632160a7816 */ /* 0x000fe4000000000a */
[C---:B------:R-:W-:Y:S02]  /*60b0*/  LEA R8, P6, R9.reuse, R0, 0x1 ;  /* 0x0000000009087211 */ /* 0x040fe400078c08ff */
[----:B------:R-:W-:Y:S01]  /*60c0*/  PRMT R14, R26, 0x7632, R14 ;  /* 0x000076321a0e7816 */ /* 0x000fe2000000000e */
[----:B------:R0:W-:Y:S01]  /*60d0*/  @P2 STG.E.U16 [R4.64], R10 ;  /* 0x0000000a04002986 */ /* 0x0001e2000c101504 */
[----:B------:R-:W-:-:S02]  /*60e0*/  IADD3 R21, R9, c[0x0][0x198], RZ ;  /* 0x0000660009157a10 */ /* 0x000fc40007ffe0ff */
[----:B------:R-:W-:Y:S01]  /*60f0*/  LEA.HI.X.SX32 R9, R9, R2, 0x1, P6 ;  /* 0x0000000209097211 */ /* 0x000fe200030f0eff */
[----:B------:R1:W-:Y:S01]  /*6100*/  @P1 STG.E.U16 [R12.64], R26 ;  /* 0x0000001a0c001986 */ /* 0x0003e2000c101504 */
[----:B------:R-:W-:Y:S02]  /*6110*/  IADD3 R6, R3, 0x6e, RZ ;  /* 0x0000006e03067810 */ /* 0x000fe40007ffe0ff */
[----:B------:R-:W-:Y:S01]  /*6120*/  PRMT R18, R15, 0x7632, R18 ;  /* 0x000076320f127816 */ /* 0x000fe20000000012 */
[----:B------:R2:W-:Y:S01]  /*6130*/  @P5 STG.E.U16 [R16.64], R14 ;  /* 0x0000000e10005986 */ /* 0x0005e2000c101504 */
[----:B------:R-:W-:Y:S02]  /*6140*/  ISETP.LT.AND P2, PT, R6, c[0x0][0x17c], !P0 ;  /* 0x00005f0006007a0c */ /* 0x000fe40004741270 */
[C---:B------:R-:W-:Y:S01]  /*6150*/  IADD3 R6, R3.reuse, 0x6f, RZ ;  /* 0x0000006f03067810 */ /* 0x040fe20007ffe0ff */
[----:B------:R3:W-:Y:S01]  /*6160*/  @P4 STG.E.U16 [R8.64], R30 ;  /* 0x0000001e08004986 */ /* 0x0007e2000c101504 */
[----:B0-----:R-:W-:-:S02]  /*6170*/  IADD3 R5, R3, 0x71, RZ ;  /* 0x0000007103057810 */ /* 0x001fc40007ffe0ff */
[C---:B------:R-:W-:Y:S02]  /*6180*/  LEA R4, P6, R21.reuse, R0, 0x1 ;  /* 0x0000000015047211 */ /* 0x040fe400078c08ff */
[----:B-1----:R-:W-:Y:S02]  /*6190*/  IADD3 R13, R21, c[0x0][0x198], RZ ;  /* 0x00006600150d7a10 */ /* 0x002fe40007ffe0ff */
[----:B------:R-:W-:Y:S02]  /*61a0*/  ISETP.LT.AND P4, PT, R5, c[0x0][0x17c], !P0 ;  /* 0x00005f0005007a0c */ /* 0x000fe40004781270 */
[----:B------:R-:W-:Y:S02]  /*61b0*/  LEA.HI.X.SX32 R5, R21, R2, 0x1, P6 ;  /* 0x0000000215057211 */ /* 0x000fe400030f0eff */
[C---:B------:R-:W-:Y:S02]  /*61c0*/  LEA R12, P6, R13.reuse, R0, 0x1 ;  /* 0x000000000d0c7211 */ /* 0x040fe400078c08ff */
[----:B--2---:R-:W-:-:S02]  /*61d0*/  IADD3 R17, R13, c[0x0][0x198], RZ ;  /* 0x000066000d117a10 */ /* 0x004fc40007ffe0ff */
[----:B------:R-:W-:Y:S02]  /*61e0*/  LEA.HI.X.SX32 R13, R13, R2, 0x1, P6 ;  /* 0x000000020d0d7211 */ /* 0x000fe400030f0eff */
[----:B------:R-:W-:Y:S02]  /*61f0*/  PRMT R10, R30, 0x7632, R10 ;  /* 0x000076321e0a7816 */ /* 0x000fe4000000000a */
[C---:B------:R-:W-:Y:S02]  /*6200*/  LEA R16, P6, R17.reuse, R0, 0x1 ;  /* 0x0000000011107211 */ /* 0x040fe400078c08ff */
[----:B------:R-:W-:Y:S01]  /*6210*/  ISETP.LT.AND P1, PT, R6, c[0x0][0x17c], !P0 ;  /* 0x00005f0006007a0c */ /* 0x000fe20004721270 */
[----:B------:R0:W-:Y:S01]  /*6220*/  @P3 STG.E.U16 [R4.64], R10 ;  /* 0x0000000a04003986 */ /* 0x0001e2000c101504 */
[----:B---3--:R-:W-:Y:S02]  /*6230*/  IADD3 R9, R17, c[0x0][0x198], RZ ;  /* 0x0000660011097a10 */ /* 0x008fe40007ffe0ff */
[----:B------:R-:W-:Y:S01]  /*6240*/  IADD3 R6, R3, 0x70, RZ ;  /* 0x0000007003067810 */ /* 0x000fe20007ffe0ff */
[----:B------:R1:W-:Y:S01]  /*6250*/  @P2 STG.E.U16 [R12.64], R34 ;  /* 0x000000220c002986 */ /* 0x0003e2000c101504 */
[----:B------:R-:W-:-:S02]  /*6260*/  LEA.HI.X.SX32 R17, R17, R2, 0x1, P6 ;  /* 0x0000000211117211 */ /* 0x000fc400030f0eff */
[----:B------:R-:W-:Y:S02]  /*6270*/  LEA R8, P6, R9, R0, 0x1 ;  /* 0x0000000009087211 */ /* 0x000fe400078c08ff */
[----:B------:R-:W-:Y:S02]  /*6280*/  ISETP.LT.AND P5, PT, R6, c[0x0][0x17c], !P0 ;  /* 0x00005f0006007a0c */ /* 0x000fe400047a1270 */
[----:B------:R-:W-:Y:S02]  /*6290*/  IADD3 R6, R3, 0x72, RZ ;  /* 0x0000007203067810 */ /* 0x000fe40007ffe0ff */
[C---:B0-----:R-:W-:Y:S02]  /*62a0*/  IADD3 R5, R9.reuse, c[0x0][0x198], RZ ;  /* 0x0000660009057a10 */ /* 0x041fe40007ffe0ff */
[----:B------:R-:W-:Y:S02]  /*62b0*/  LEA.HI.X.SX32 R9, R9, R2, 0x1, P6 ;  /* 0x0000000209097211 */ /* 0x000fe400030f0eff */
[----:B------:R-:W-:-:S02]  /*62c0*/  PRMT R14, R34, 0x7632, R14 ;  /* 0x00007632220e7816 */ /* 0x000fc4000000000e */
[C---:B------:R-:W-:Y:S02]  /*62d0*/  LEA R4, P6, R5.reuse, R0, 0x1 ;  /* 0x0000000005047211 */ /* 0x040fe400078c08ff */
[----:B------:R-:W-:Y:S01]  /*62e0*/  ISETP.LT.AND P3, PT, R6, c[0x0][0x17c], !P0 ;  /* 0x00005f0006007a0c */ /* 0x000fe20004761270 */
[----:B------:R0:W-:Y:S01]  /*62f0*/  @P1 STG.E.U16 [R16.64], R14 ;  /* 0x0000000e10001986 */ /* 0x0001e2000c101504 */
[----:B-1----:R-:W-:Y:S02]  /*6300*/  IADD3 R13, R5, c[0x0][0x198], RZ ;  /* 0x00006600050d7a10 */ /* 0x002fe40007ffe0ff */
[----:B------:R-:W-:Y:S01]  /*6310*/  IADD3 R6, R3, 0x73, RZ ;  /* 0x0000007303067810 */ /* 0x000fe20007ffe0ff */
[----:B------:R1:W-:Y:S01]  /*6320*/  @P5 STG.E.U16 [R8.64], R11 ;  /* 0x0000000b08005986 */ /* 0x0003e2000c101504 */
[----:B------:R-:W-:Y:S02]  /*6330*/  LEA.HI.X.SX32 R5, R5, R2, 0x1, P6 ;  /* 0x0000000205057211 */ /* 0x000fe400030f0eff */
[----:B------:R-:W-:-:S02]  /*6340*/  LEA R12, P6, R13, R0, 0x1 ;  /* 0x000000000d0c7211 */ /* 0x000fc400078c08ff */
[----:B------:R-:W-:Y:S02]  /*6350*/  ISETP.LT.AND P2, PT, R6, c[0x0][0x17c], !P0 ;  /* 0x00005f0006007a0c */ /* 0x000fe40004741270 */
[----:B------:R-:W-:Y:S02]  /*6360*/  IADD3 R6, R3, 0x74, RZ ;  /* 0x0000007403067810 */ /* 0x000fe40007ffe0ff */
[C---:B0-----:R-:W-:Y:S02]  /*6370*/  IADD3 R17, R13.reuse, c[0x0][0x198], RZ ;  /* 0x000066000d117a10 */ /* 0x041fe40007ffe0ff */
[----:B------:R-:W-:Y:S02]  /*6380*/  LEA.HI.X.SX32 R13, R13, R2, 0x1, P6 ;  /* 0x000000020d0d7211 */ /* 0x000fe400030f0eff */
[----:B------:R-:W-:Y:S02]  /*6390*/  PRMT R10, R11, 0x7632, R10 ;  /* 0x000076320b0a7816 */ /* 0x000fe4000000000a */
[----:B------:R-:W-:-:S02]  /*63a0*/  LEA R16, P6, R17, R0, 0x1 ;  /* 0x0000000011107211 */ /* 0x000fc400078c08ff */
[----:B------:R-:W-:Y:S01]  /*63b0*/  ISETP.LT.AND P1, PT, R6, c[0x0][0x17c], !P0 ;  /* 0x00005f0006007a0c */ /* 0x000fe20004721270 */
[----:B------:R0:W-:Y:S01]  /*63c0*/  @P4 STG.E.U16 [R4.64], R10 ;  /* 0x0000000a04004986 */ /* 0x0001e2000c101504 */
[----:B-1----:R-:W-:Y:S02]  /*63d0*/  IADD3 R9, R17, c[0x0][0x198], RZ ;  /* 0x0000660011097a10 */ /* 0x002fe40007ffe0ff */
[----:B------:R-:W-:Y:S01]  /*63e0*/  IADD3 R6, R3, 0x75, RZ ;  /* 0x0000007503067810 */ /* 0x000fe20007ffe0ff */
[----:B------:R1:W-:Y:S01]  /*63f0*/  @P3 STG.E.U16 [R12.64], R19 ;  /* 0x000000130c003986 */ /* 0x0003e2000c101504 */
[----:B------:R-:W-:Y:S02]  /*6400*/  PRMT R14, R19, 0x7632, R14 ;  /* 0x00007632130e7816 */ /* 0x000fe4000000000e */
[----:B------:R-:W-:Y:S02]  /*6410*/  LEA.HI.X.SX32 R17, R17, R2, 0x1, P6 ;  /* 0x0000000211117211 */ /* 0x000fe400030f0eff */
[----:B------:R-:W-:-:S02]  /*6420*/  ISETP.LT.AND P5, PT, R6, c[0x0][0x17c], !P0 ;  /* 0x00005f0006007a0c */ /* 0x000fc400047a1270 */
[----:B------:R-:W-:Y:S01]  /*6430*/  IADD3 R11, R9, c[0x0][0x198], RZ ;  /* 0x00006600090b7a10 */ /* 0x000fe20007ffe0ff */
[----:B------:R2:W-:Y:S01]  /*6440*/  @P2 STG.E.U16 [R16.64], R14 ;  /* 0x0000000e10002986 */ /* 0x0005e2000c101504 */
[----:B0-----:R-:W-:Y:S02]  /*6450*/  IADD3 R5, R3, 0x78, RZ ;  /* 0x0000007803057810 */ /* 0x001fe40007ffe0ff */
[----:B------:R-:W-:Y:S02]  /*6460*/  LEA R4, P6, R9, R0, 0x1 ;  /* 0x0000000009047211 */ /* 0x000fe400078c08ff */
[----:B------:R-:W-:Y:S02]  /*6470*/  IADD3 R6, R3, 0x76, RZ ;  /* 0x0000007603067810 */ /* 0x000fe40007ffe0ff */
[----:B------:R-:W-:Y:S02]  /*6480*/  ISETP.LT.AND P2, PT, R5, c[0x0][0x17c], !P0 ;  /* 0x00005f0005007a0c */ /* 0x000fe40004741270 */
[----:B------:R-:W-:-:S02]  /*6490*/  LEA.HI.X.SX32 R5, R9, R2, 0x1, P6 ;  /* 0x0000000209057211 */ /* 0x000fc400030f0eff */
        /* <DEDUP_REMOVED lines=9> */
[C---:B--2---:R-:W-:Y:S02]  /*6530*/  IADD3 R17, R13.reuse, c[0x0][0x198], RZ ;  /* 0x000066000d117a10 */ /* 0x044fe40007ffe0ff */
[----:B------:R-:W-:Y:S02]  /*6540*/  LEA.HI.X.SX32 R11, R13, R2, 0x1, P6 ;  /* 0x000000020d0b7211 */ /* 0x000fe400030f0eff */
[C---:B------:R-:W-:Y:S02]  /*6550*/  LEA R12, P6, R17.reuse, R0, 0x1 ;  /* 0x00000000110c7211 */ /* 0x040fe400078c08ff */
[----:B0-----:R-:W-:Y:S01]  /*6560*/  IADD3 R15, R17, c[0x0][0x198], RZ ;  /* 0x00006600110f7a10 */ /* 0x001fe20007ffe0ff */
[----:B------:R0:W-:Y:S01]  /*6570*/  @P4 STG.E.U16 [R10.64], R7 ;  /* 0x000000070a004986 */ /* 0x0001e2000c101504 */
[----:B------:R-:W-:-:S02]  /*6580*/  IADD3 R6, R3, 0x79, RZ ;  /* 0x0000007903067810 */ /* 0x000fc40007ffe0ff */
[----:B------:R-:W-:Y:S02]  /*6590*/  PRMT R14, R7, 0x7632, R14 ;  /* 0x00007632070e7816 */ /* 0x000fe4000000000e */
[----:B------:R-:W-:Y:S02]  /*65a0*/  LEA.HI.X.SX32 R13, R17, R2, 0x1, P6 ;  /* 0x00000002110d7211 */ /* 0x000fe400030f0eff */
[----:B------:R-:W-:Y:S02]  /*65b0*/  IADD3 R5, R3, 0x7c, RZ ;  /* 0x0000007c03057810 */ /* 0x000fe40007ffe0ff */
[C---:B------:R-:W-:Y:S01]  /*65c0*/  LEA R4, P6, R15.reuse, R0, 0x1 ;  /* 0x000000000f047211 */ /* 0x040fe200078c08ff */
[----:B------:R2:W-:Y:S01]  /*65d0*/  @P3 STG.E.U16 [R12.64], R14 ;  /* 0x0000000e0c003986 */ /* 0x0005e2000c101504 */
[----:B------:R-:W-:Y:S02]  /*65e0*/  ISETP.LT.AND P1, PT, R6, c[0x0][0x17c], !P0 ;  /* 0x00005f0006007a0c */ /* 0x000fe40004721270 */
[----:B-1----:R-:W-:-:S02]  /*65f0*/  IADD3 R9, R15, c[0x0][0x198], RZ ;  /* 0x000066000f097a10 */ /* 0x002fc40007ffe0ff */
[----:B------:R-:W-:Y:S02]  /*6600*/  IADD3 R6, R3, 0x7a, RZ ;  /* 0x0000007a03067810 */ /* 0x000fe40007ffe0ff */
[----:B------:R-:W-:Y:S02]  /*6610*/  ISETP.LT.AND P3, PT, R5, c[0x0][0x17c], !P0 ;  /* 0x00005f0005007a0c */ /* 0x000fe40004761270 */
[----:B------:R-:W-:Y:S02]  /*6620*/  LEA.HI.X.SX32 R5, R15, R2, 0x1, P6 ;  /* 0x000000020f057211 */ /* 0x000fe400030f0eff */
[----:B------:R-:W-:Y:S02]  /*6630*/  IADD3 R15, R9, c[0x0][0x198], RZ ;  /* 0x00006600090f7a10 */ /* 0x000fe40007ffe0ff */
[----:B------:R-:W-:Y:S01]  /*6640*/  ISETP.LT.AND P5, PT, R6, c[0x0][0x17c], !P0 ;  /* 0x00005f0006007a0c */ /* 0x000fe200047a1270 */
[----:B------:R-:W-:Y:S01]  /*6650*/  @P2 STG.E.U16 [R4.64], R23 ;  /* 0x0000001704002986 */ /* 0x000fe2000c101504 */
[----:B------:R-:W-:-:S02]  /*6660*/  IADD3 R6, R3, 0x7b, RZ ;  /* 0x0000007b03067810 */ /* 0x000fc40007ffe0ff */
[----:B0-----:R-:W-:Y:S02]  /*6670*/  IADD3 R11, R15, c[0x0][0x198], RZ ;  /* 0x000066000f0b7a10 */ /* 0x001fe40007ffe0ff */
[----:B------:R-:W-:Y:S02]  /*6680*/  LEA R8, P6, R9, R0, 0x1 ;  /* 0x0000000009087211 */ /* 0x000fe400078c08ff */
[----:B------:R-:W-:Y:S02]  /*6690*/  ISETP.LT.AND P4, PT, R6, c[0x0][0x17c], !P0 ;  /* 0x00005f0006007a0c */ /* 0x000fe40004781270 */
[----:B------:R-:W-:Y:S02]  /*66a0*/  IADD3 R6, R3, 0x7d, RZ ;  /* 0x0000007d03067810 */ /* 0x000fe40007ffe0ff */
[----:B--2---:R-:W-:Y:S02]  /*66b0*/  IADD3 R13, R11, c[0x0][0x198], RZ ;  /* 0x000066000b0d7a10 */ /* 0x004fe40007ffe0ff */
[----:B------:R-:W-:-:S02]  /*66c0*/  PRMT R7, R23, 0x7632, R7 ;  /* 0x0000763217077816 */ /* 0x000fc40000000007 */
[----:B------:R-:W-:Y:S02]  /*66d0*/  LEA.HI.X.SX32 R9, R9, R2, 0x1, P6 ;  /* 0x0000000209097211 */ /* 0x000fe400030f0eff */
[----:B------:R-:W-:Y:S02]  /*66e0*/  ISETP.LT.AND P2, PT, R6, c[0x0][0x17c], !P0 ;  /* 0x00005f0006007a0c */ /* 0x000fe40004741270 */
[-C--:B------:R-:W-:Y:S01]  /*66f0*/  LEA R6, P6, R15, R0.reuse, 0x1 ;  /* 0x000000000f067211 */ /* 0x080fe200078c08ff */
[----:B------:R0:W-:Y:S01]  /*6700*/  @P1 STG.E.U16 [R8.64], R7 ;  /* 0x0000000708001986 */ /* 0x0001e2000c101504 */
[----:B------:R-:W-:Y:S02]  /*6710*/  IADD3 R17, R13, c[0x0][0x198], RZ ;  /* 0x000066000d117a10 */ /* 0x000fe40007ffe0ff */
[----:B------:R-:W-:Y:S02]  /*6720*/  LEA R10, P1, R11, R0, 0x1 ;  /* 0x000000000b0a7211 */ /* 0x000fe400078208ff */
[----:B------:R-:W-:-:S02]  /*6730*/  IADD3 R19, R17, c[0x0][0x198], RZ ;  /* 0x0000660011137a10 */ /* 0x000fc40007ffe0ff */
[-C--:B------:R-:W-:Y:S02]  /*6740*/  LEA.HI.X.SX32 R11, R11, R2.reuse, 0x1, P1 ;  /* 0x000000020b0b7211 */ /* 0x080fe400008f0eff */
[----:B------:R-:W-:Y:S02]  /*6750*/  IADD3 R21, R19, c[0x0][0x198], RZ ;  /* 0x0000660013157a10 */ /* 0x000fe40007ffe0ff */
[----:B0-----:R-:W-:Y:S02]  /*6760*/  LEA.HI.X.SX32 R7, R15, R2, 0x1, P6 ;  /* 0x000000020f077211 */ /* 0x001fe400030f0eff */
[-C--:B------:R-:W-:Y:S02]  /*6770*/  LEA R12, P6, R13, R0.reuse, 0x1 ;  /* 0x000000000d0c7211 */ /* 0x080fe400078c08ff */
[----:B------:R-:W-:Y:S01]  /*6780*/  LEA R8, P1, R19, R0, 0x1 ;  /* 0x0000000013087211 */ /* 0x000fe200078208ff */
[----:B------:R0:W-:Y:S01]  /*6790*/  @P5 STG.E.U16 [R6.64], R27 ;  /* 0x0000001b06005986 */ /* 0x0001e2000c101504 */
[----:B------:R-:W-:-:S02]  /*67a0*/  IADD3 R15, R3, 0x7e, RZ ;  /* 0x0000007e030f7810 */ /* 0x000fc40007ffe0ff */
[----:B------:R-:W-:Y:S02]  /*67b0*/  LEA.HI.X.SX32 R13, R13, R2, 0x1, P6 ;  /* 0x000000020d0d7211 */ /* 0x000fe400030f0eff */
[----:B------:R-:W-:Y:S02]  /*67c0*/  LEA R4, P6, R17, R0, 0x1 ;  /* 0x0000000011047211 */ /* 0x000fe400078c08ff */
[----:B------:R-:W-:Y:S02]  /*67d0*/  IADD3 R3, R3, 0x7f, RZ ;  /* 0x0000007f03037810 */ /* 0x000fe40007ffe0ff */
[-C--:B------:R-:W-:Y:S02]  /*67e0*/  LEA.HI.X.SX32 R9, R19, R2.reuse, 0x1, P1 ;  /* 0x0000000213097211 */ /* 0x080fe400008f0eff */
[----:B------:R-:W-:Y:S02]  /*67f0*/  ISETP.LT.AND P1, PT, R15, c[0x0][0x17c], !P0 ;  /* 0x00005f000f007a0c */ /* 0x000fe40004721270 */
[----:B------:R-:W-:-:S02]  /*6800*/  LEA.HI.X.SX32 R5, R17, R2, 0x1, P6 ;  /* 0x0000000211057211 */ /* 0x000fc400030f0eff */
[----:B------:R-:W-:Y:S02]  /*6810*/  ISETP.LT.AND P0, PT, R3, c[0x0][0x17c], !P0 ;  /* 0x00005f0003007a0c */ /* 0x000fe40004701270 */
[----:B------:R-:W-:Y:S02]  /*6820*/  LEA R14, P6, R21, R0, 0x1 ;  /* 0x00000000150e7211 */ /* 0x000fe400078c08ff */
[----:B------:R-:W-:Y:S02]  /*6830*/  PRMT R0, R27, 0x7632, R0 ;  /* 0x000076321b007816 */ /* 0x000fe40000000000 */
[----:B------:R-:W-:Y:S02]  /*6840*/  LEA.HI.X.SX32 R15, R21, R2, 0x1, P6 ;  /* 0x00000002150f7211 */ /* 0x000fe400030f0eff */
[----:B------:R-:W-:Y:S01]  /*6850*/  PRMT R2, R31, 0x7632, R2 ;  /* 0x000076321f027816 */ /* 0x000fe20000000002 */
[----:B------:R0:W-:Y:S04]  /*6860*/  @P4 STG.E.U16 [R10.64], R0 ;  /* 0x000000000a004986 */ /* 0x0001e8000c101504 */
[----:B------:R0:W-:Y:S04]  /*6870*/  @P3 STG.E.U16 [R12.64], R31 ;  /* 0x0000001f0c003986 */ /* 0x0001e8000c101504 */
[----:B------:R0:W-:Y:S04]  /*6880*/  @P2 STG.E.U16 [R4.64], R2 ;  /* 0x0000000204002986 */ /* 0x0001e8000c101504 */
[----:B------:R0:W-:Y:S01]  /*6890*/  @P1 STG.E.U16 [R8.64], R35 ;  /* 0x0000002308001986 */ /* 0x0001e2000c101504 */
[----:B------:R-:W-:Y:S05]  /*68a0*/  @!P0 EXIT ;  /* 0x000000000000894d */ /* 0x000fea0003800000 */
[----:B0-----:R-:W-:-:S05]  /*68b0*/  PRMT R7, R35, 0x7632, R7 ;  /* 0x0000763223077816 */ /* 0x001fca0000000007 */
[----:B------:R-:W-:Y:S01]  /*68c0*/  STG.E.U16 [R14.64], R7 ;  /* 0x000000070e007986 */ /* 0x000fe2000c101504 */
[----:B------:R-:W-:Y:S05]  /*68d0*/  EXIT ;  /* 0x000000000000794d */ /* 0x000fea0003800000 */
.L_x_3:
[----:B------:R-:W-:-:S00]  /*68e0*/  BRA `(.L_x_3) ;  /* 0xfffffff000007947 */ /* 0x000fc0000383ffff */
[----:B------:R-:W-:-:S00]  /*68f0*/  NOP ;  /* 0x0000000000007918 */ /* 0x000fc00000000000 */
        /* <DEDUP_REMOVED lines=8> */
.L_x_4:


//--------------------- .nv.shared.matmul_kernel  --------------------------
	.section	.nv.shared.matmul_kernel,"aw",@nobits
	.sectionflags	@""
	.align	16
